//
// Generated by NVIDIA NVVM Compiler
//
// Compiler Build ID: CL-36424714
// Cuda compilation tools, release 13.0, V13.0.88
// Based on NVVM 20.0.0
//

.version 9.0
.target sm_100
.address_size 64

	// .globl	_Z14softmax_kernelPfii

.visible .entry _Z14softmax_kernelPfii(
	.param .u64 .ptr .align 1 _Z14softmax_kernelPfii_param_0,
	.param .u32 _Z14softmax_kernelPfii_param_1,
	.param .u32 _Z14softmax_kernelPfii_param_2
)
{
	.reg .pred 	%p<58>;
	.reg .b32 	%r<104>;
	.reg .b32 	%f<364>;
	.reg .b64 	%rd<51>;

	ld.param.u64 	%rd18, [_Z14softmax_kernelPfii_param_0];
	ld.param.u32 	%r48, [_Z14softmax_kernelPfii_param_1];
	ld.param.u32 	%r47, [_Z14softmax_kernelPfii_param_2];
	mov.u32 	%r49, %ctaid.x;
	mov.u32 	%r50, %ntid.x;
	mov.u32 	%r51, %tid.x;
	mad.lo.s32 	%r1, %r49, %r50, %r51;
	setp.ge.s32 	%p1, %r1, %r48;
	@%p1 bra 	$L__BB0_40;
	cvta.to.global.u64 	%rd1, %rd18;
	mul.lo.s32 	%r2, %r47, %r1;
	mul.wide.s32 	%rd19, %r2, 4;
	add.s64 	%rd2, %rd1, %rd19;
	ld.global.f32 	%f354, [%rd2];
	setp.lt.s32 	%p2, %r47, 2;
	@%p2 bra 	$L__BB0_15;
	add.s32 	%r3, %r47, -1;
	add.s32 	%r53, %r47, -2;
	and.b32  	%r4, %r3, 15;
	setp.lt.u32 	%p3, %r53, 15;
	mov.b32 	%r90, 1;
	@%p3 bra 	$L__BB0_6;
	and.b32  	%r55, %r3, -16;
	neg.s32 	%r94, %r55;
	add.s64 	%rd21, %rd19, %rd1;
	add.s64 	%rd47, %rd21, 32;
	mov.b32 	%r93, 0;
$L__BB0_4:
	.pragma "nounroll";
	ld.global.f32 	%f28, [%rd47+-28];
	setp.gt.f32 	%p4, %f28, %f354;
	selp.f32 	%f29, %f28, %f354, %p4;
	ld.global.f32 	%f30, [%rd47+-24];
	setp.gt.f32 	%p5, %f30, %f29;
	selp.f32 	%f31, %f30, %f29, %p5;
	ld.global.f32 	%f32, [%rd47+-20];
	setp.gt.f32 	%p6, %f32, %f31;
	selp.f32 	%f33, %f32, %f31, %p6;
	ld.global.f32 	%f34, [%rd47+-16];
	setp.gt.f32 	%p7, %f34, %f33;
	selp.f32 	%f35, %f34, %f33, %p7;
	ld.global.f32 	%f36, [%rd47+-12];
	setp.gt.f32 	%p8, %f36, %f35;
	selp.f32 	%f37, %f36, %f35, %p8;
	ld.global.f32 	%f38, [%rd47+-8];
	setp.gt.f32 	%p9, %f38, %f37;
	selp.f32 	%f39, %f38, %f37, %p9;
	ld.global.f32 	%f40, [%rd47+-4];
	setp.gt.f32 	%p10, %f40, %f39;
	selp.f32 	%f41, %f40, %f39, %p10;
	ld.global.f32 	%f42, [%rd47];
	setp.gt.f32 	%p11, %f42, %f41;
	selp.f32 	%f43, %f42, %f41, %p11;
	ld.global.f32 	%f44, [%rd47+4];
	setp.gt.f32 	%p12, %f44, %f43;
	selp.f32 	%f45, %f44, %f43, %p12;
	ld.global.f32 	%f46, [%rd47+8];
	setp.gt.f32 	%p13, %f46, %f45;
	selp.f32 	%f47, %f46, %f45, %p13;
	ld.global.f32 	%f48, [%rd47+12];
	setp.gt.f32 	%p14, %f48, %f47;
	selp.f32 	%f49, %f48, %f47, %p14;
	ld.global.f32 	%f50, [%rd47+16];
	setp.gt.f32 	%p15, %f50, %f49;
	selp.f32 	%f51, %f50, %f49, %p15;
	ld.global.f32 	%f52, [%rd47+20];
	setp.gt.f32 	%p16, %f52, %f51;
	selp.f32 	%f53, %f52, %f51, %p16;
	ld.global.f32 	%f54, [%rd47+24];
	setp.gt.f32 	%p17, %f54, %f53;
	selp.f32 	%f55, %f54, %f53, %p17;
	ld.global.f32 	%f56, [%rd47+28];
	setp.gt.f32 	%p18, %f56, %f55;
	selp.f32 	%f57, %f56, %f55, %p18;
	ld.global.f32 	%f58, [%rd47+32];
	setp.gt.f32 	%p19, %f58, %f57;
	selp.f32 	%f354, %f58, %f57, %p19;
	add.s32 	%r94, %r94, 16;
	add.s32 	%r93, %r93, 16;
	add.s64 	%rd47, %rd47, 64;
	setp.eq.s32 	%p20, %r94, 0;
	@%p20 bra 	$L__BB0_5;
	bra.uni 	$L__BB0_4;
$L__BB0_5:
	add.s32 	%r90, %r93, 1;
$L__BB0_6:
	setp.eq.s32 	%p21, %r4, 0;
	@%p21 bra 	$L__BB0_15;
	and.b32  	%r8, %r3, 7;
	setp.lt.u32 	%p22, %r4, 8;
	@%p22 bra 	$L__BB0_9;
	mul.wide.u32 	%rd22, %r90, 4;
	add.s64 	%rd23, %rd2, %rd22;
	ld.global.f32 	%f60, [%rd23];
	setp.gt.f32 	%p23, %f60, %f354;
	selp.f32 	%f61, %f60, %f354, %p23;
	ld.global.f32 	%f62, [%rd23+4];
	setp.gt.f32 	%p24, %f62, %f61;
	selp.f32 	%f63, %f62, %f61, %p24;
	ld.global.f32 	%f64, [%rd23+8];
	setp.gt.f32 	%p25, %f64, %f63;
	selp.f32 	%f65, %f64, %f63, %p25;
	ld.global.f32 	%f66, [%rd23+12];
	setp.gt.f32 	%p26, %f66, %f65;
	selp.f32 	%f67, %f66, %f65, %p26;
	ld.global.f32 	%f68, [%rd23+16];
	setp.gt.f32 	%p27, %f68, %f67;
	selp.f32 	%f69, %f68, %f67, %p27;
	ld.global.f32 	%f70, [%rd23+20];
	setp.gt.f32 	%p28, %f70, %f69;
	selp.f32 	%f71, %f70, %f69, %p28;
	ld.global.f32 	%f72, [%rd23+24];
	setp.gt.f32 	%p29, %f72, %f71;
	selp.f32 	%f73, %f72, %f71, %p29;
	ld.global.f32 	%f74, [%rd23+28];
	setp.gt.f32 	%p30, %f74, %f73;
	selp.f32 	%f354, %f74, %f73, %p30;
	add.s32 	%r90, %r90, 8;
$L__BB0_9:
	setp.eq.s32 	%p31, %r8, 0;
	@%p31 bra 	$L__BB0_15;
	and.b32  	%r11, %r3, 3;
	setp.lt.u32 	%p32, %r8, 4;
	@%p32 bra 	$L__BB0_12;
	mul.wide.u32 	%rd24, %r90, 4;
	add.s64 	%rd25, %rd2, %rd24;
	ld.global.f32 	%f76, [%rd25];
	setp.gt.f32 	%p33, %f76, %f354;
	selp.f32 	%f77, %f76, %f354, %p33;
	ld.global.f32 	%f78, [%rd25+4];
	setp.gt.f32 	%p34, %f78, %f77;
	selp.f32 	%f79, %f78, %f77, %p34;
	ld.global.f32 	%f80, [%rd25+8];
	setp.gt.f32 	%p35, %f80, %f79;
	selp.f32 	%f81, %f80, %f79, %p35;
	ld.global.f32 	%f82, [%rd25+12];
	setp.gt.f32 	%p36, %f82, %f81;
	selp.f32 	%f354, %f82, %f81, %p36;
	add.s32 	%r90, %r90, 4;
$L__BB0_12:
	setp.eq.s32 	%p37, %r11, 0;
	@%p37 bra 	$L__BB0_15;
	mul.wide.u32 	%rd27, %r90, 4;
	add.s64 	%rd28, %rd19, %rd27;
	add.s64 	%rd46, %rd1, %rd28;
	neg.s32 	%r92, %r11;
$L__BB0_14:
	.pragma "nounroll";
	ld.global.f32 	%f83, [%rd46];
	setp.gt.f32 	%p38, %f83, %f354;
	selp.f32 	%f354, %f83, %f354, %p38;
	add.s64 	%rd46, %rd46, 4;
	add.s32 	%r92, %r92, 1;
	setp.ne.s32 	%p39, %r92, 0;
	@%p39 bra 	$L__BB0_14;
$L__BB0_15:
	setp.lt.s32 	%p40, %r47, 1;
	mov.f32 	%f362, 0f00000000;
	@%p40 bra 	$L__BB0_27;
	and.b32  	%r17, %r47, 7;
	setp.lt.u32 	%p41, %r47, 8;
	mov.f32 	%f362, 0f00000000;
	mov.b32 	%r95, 0;
	@%p41 bra 	$L__BB0_19;
	and.b32  	%r95, %r47, 2147483640;
	neg.s32 	%r98, %r95;
	add.s64 	%rd30, %rd19, %rd1;
	add.s64 	%rd48, %rd30, 16;
	mov.f32 	%f362, 0f00000000;
$L__BB0_18:
	.pragma "nounroll";
	ld.global.f32 	%f88, [%rd48+-16];
	sub.f32 	%f89, %f88, %f354;
	fma.rn.f32 	%f90, %f89, 0f3BBB989D, 0f3F000000;
	cvt.sat.f32.f32 	%f91, %f90;
	mov.f32 	%f92, 0f4B400001;
	mov.f32 	%f93, 0f437C0000;
	fma.rm.f32 	%f94, %f91, %f93, %f92;
	add.f32 	%f95, %f94, 0fCB40007F;
	neg.f32 	%f96, %f95;
	fma.rn.f32 	%f97, %f89, 0f3FB8AA3B, %f96;
	fma.rn.f32 	%f98, %f89, 0f32A57060, %f97;
	mov.b32 	%r57, %f94;
	shl.b32 	%r58, %r57, 23;
	mov.b32 	%f99, %r58;
	ex2.approx.ftz.f32 	%f100, %f98;
	mul.f32 	%f101, %f100, %f99;
	st.global.f32 	[%rd48+-16], %f101;
	add.f32 	%f102, %f362, %f101;
	ld.global.f32 	%f103, [%rd48+-12];
	sub.f32 	%f104, %f103, %f354;
	fma.rn.f32 	%f105, %f104, 0f3BBB989D, 0f3F000000;
	cvt.sat.f32.f32 	%f106, %f105;
	fma.rm.f32 	%f107, %f106, %f93, %f92;
	add.f32 	%f108, %f107, 0fCB40007F;
	neg.f32 	%f109, %f108;
	fma.rn.f32 	%f110, %f104, 0f3FB8AA3B, %f109;
	fma.rn.f32 	%f111, %f104, 0f32A57060, %f110;
	mov.b32 	%r59, %f107;
	shl.b32 	%r60, %r59, 23;
	mov.b32 	%f112, %r60;
	ex2.approx.ftz.f32 	%f113, %f111;
	mul.f32 	%f114, %f113, %f112;
	st.global.f32 	[%rd48+-12], %f114;
	add.f32 	%f115, %f102, %f114;
	ld.global.f32 	%f116, [%rd48+-8];
	sub.f32 	%f117, %f116, %f354;
	fma.rn.f32 	%f118, %f117, 0f3BBB989D, 0f3F000000;
	cvt.sat.f32.f32 	%f119, %f118;
	fma.rm.f32 	%f120, %f119, %f93, %f92;
	add.f32 	%f121, %f120, 0fCB40007F;
	neg.f32 	%f122, %f121;
	fma.rn.f32 	%f123, %f117, 0f3FB8AA3B, %f122;
	fma.rn.f32 	%f124, %f117, 0f32A57060, %f123;
	mov.b32 	%r61, %f120;
	shl.b32 	%r62, %r61, 23;
	mov.b32 	%f125, %r62;
	ex2.approx.ftz.f32 	%f126, %f124;
	mul.f32 	%f127, %f126, %f125;
	st.global.f32 	[%rd48+-8], %f127;
	add.f32 	%f128, %f115, %f127;
	ld.global.f32 	%f129, [%rd48+-4];
	sub.f32 	%f130, %f129, %f354;
	fma.rn.f32 	%f131, %f130, 0f3BBB989D, 0f3F000000;
	cvt.sat.f32.f32 	%f132, %f131;
	fma.rm.f32 	%f133, %f132, %f93, %f92;
	add.f32 	%f134, %f133, 0fCB40007F;
	neg.f32 	%f135, %f134;
	fma.rn.f32 	%f136, %f130, 0f3FB8AA3B, %f135;
	fma.rn.f32 	%f137, %f130, 0f32A57060, %f136;
	mov.b32 	%r63, %f133;
	shl.b32 	%r64, %r63, 23;
	mov.b32 	%f138, %r64;
	ex2.approx.ftz.f32 	%f139, %f137;
	mul.f32 	%f140, %f139, %f138;
	st.global.f32 	[%rd48+-4], %f140;
	add.f32 	%f141, %f128, %f140;
	ld.global.f32 	%f142, [%rd48];
	sub.f32 	%f143, %f142, %f354;
	fma.rn.f32 	%f144, %f143, 0f3BBB989D, 0f3F000000;
	cvt.sat.f32.f32 	%f145, %f144;
	fma.rm.f32 	%f146, %f145, %f93, %f92;
	add.f32 	%f147, %f146, 0fCB40007F;
	neg.f32 	%f148, %f147;
	fma.rn.f32 	%f149, %f143, 0f3FB8AA3B, %f148;
	fma.rn.f32 	%f150, %f143, 0f32A57060, %f149;
	mov.b32 	%r65, %f146;
	shl.b32 	%r66, %r65, 23;
	mov.b32 	%f151, %r66;
	ex2.approx.ftz.f32 	%f152, %f150;
	mul.f32 	%f153, %f152, %f151;
	st.global.f32 	[%rd48], %f153;
	add.f32 	%f154, %f141, %f153;
	ld.global.f32 	%f155, [%rd48+4];
	sub.f32 	%f156, %f155, %f354;
	fma.rn.f32 	%f157, %f156, 0f3BBB989D, 0f3F000000;
	cvt.sat.f32.f32 	%f158, %f157;
	fma.rm.f32 	%f159, %f158, %f93, %f92;
	add.f32 	%f160, %f159, 0fCB40007F;
	neg.f32 	%f161, %f160;
	fma.rn.f32 	%f162, %f156, 0f3FB8AA3B, %f161;
	fma.rn.f32 	%f163, %f156, 0f32A57060, %f162;
	mov.b32 	%r67, %f159;
	shl.b32 	%r68, %r67, 23;
	mov.b32 	%f164, %r68;
	ex2.approx.ftz.f32 	%f165, %f163;
	mul.f32 	%f166, %f165, %f164;
	st.global.f32 	[%rd48+4], %f166;
	add.f32 	%f167, %f154, %f166;
	ld.global.f32 	%f168, [%rd48+8];
	sub.f32 	%f169, %f168, %f354;
	fma.rn.f32 	%f170, %f169, 0f3BBB989D, 0f3F000000;
	cvt.sat.f32.f32 	%f171, %f170;
	fma.rm.f32 	%f172, %f171, %f93, %f92;
	add.f32 	%f173, %f172, 0fCB40007F;
	neg.f32 	%f174, %f173;
	fma.rn.f32 	%f175, %f169, 0f3FB8AA3B, %f174;
	fma.rn.f32 	%f176, %f169, 0f32A57060, %f175;
	mov.b32 	%r69, %f172;
	shl.b32 	%r70, %r69, 23;
	mov.b32 	%f177, %r70;
	ex2.approx.ftz.f32 	%f178, %f176;
	mul.f32 	%f179, %f178, %f177;
	st.global.f32 	[%rd48+8], %f179;
	add.f32 	%f180, %f167, %f179;
	ld.global.f32 	%f181, [%rd48+12];
	sub.f32 	%f182, %f181, %f354;
	fma.rn.f32 	%f183, %f182, 0f3BBB989D, 0f3F000000;
	cvt.sat.f32.f32 	%f184, %f183;
	fma.rm.f32 	%f185, %f184, %f93, %f92;
	add.f32 	%f186, %f185, 0fCB40007F;
	neg.f32 	%f187, %f186;
	fma.rn.f32 	%f188, %f182, 0f3FB8AA3B, %f187;
	fma.rn.f32 	%f189, %f182, 0f32A57060, %f188;
	mov.b32 	%r71, %f185;
	shl.b32 	%r72, %r71, 23;
	mov.b32 	%f190, %r72;
	ex2.approx.ftz.f32 	%f191, %f189;
	mul.f32 	%f192, %f191, %f190;
	st.global.f32 	[%rd48+12], %f192;
	add.f32 	%f362, %f180, %f192;
	add.s32 	%r98, %r98, 8;
	add.s64 	%rd48, %rd48, 32;
	setp.eq.s32 	%p42, %r98, 0;
	@%p42 bra 	$L__BB0_19;
	bra.uni 	$L__BB0_18;
$L__BB0_19:
	setp.eq.s32 	%p43, %r17, 0;
	@%p43 bra 	$L__BB0_27;
	and.b32  	%r25, %r47, 3;
	setp.lt.u32 	%p44, %r17, 4;
	@%p44 bra 	$L__BB0_22;
	mul.wide.u32 	%rd31, %r95, 4;
	add.s64 	%rd32, %rd2, %rd31;
	ld.global.f32 	%f194, [%rd32];
	sub.f32 	%f195, %f194, %f354;
	fma.rn.f32 	%f196, %f195, 0f3BBB989D, 0f3F000000;
	cvt.sat.f32.f32 	%f197, %f196;
	mov.f32 	%f198, 0f4B400001;
	mov.f32 	%f199, 0f437C0000;
	fma.rm.f32 	%f200, %f197, %f199, %f198;
	add.f32 	%f201, %f200, 0fCB40007F;
	neg.f32 	%f202, %f201;
	fma.rn.f32 	%f203, %f195, 0f3FB8AA3B, %f202;
	fma.rn.f32 	%f204, %f195, 0f32A57060, %f203;
	mov.b32 	%r73, %f200;
	shl.b32 	%r74, %r73, 23;
	mov.b32 	%f205, %r74;
	ex2.approx.ftz.f32 	%f206, %f204;
	mul.f32 	%f207, %f206, %f205;
	st.global.f32 	[%rd32], %f207;
	add.f32 	%f208, %f362, %f207;
	ld.global.f32 	%f209, [%rd32+4];
	sub.f32 	%f210, %f209, %f354;
	fma.rn.f32 	%f211, %f210, 0f3BBB989D, 0f3F000000;
	cvt.sat.f32.f32 	%f212, %f211;
	fma.rm.f32 	%f213, %f212, %f199, %f198;
	add.f32 	%f214, %f213, 0fCB40007F;
	neg.f32 	%f215, %f214;
	fma.rn.f32 	%f216, %f210, 0f3FB8AA3B, %f215;
	fma.rn.f32 	%f217, %f210, 0f32A57060, %f216;
	mov.b32 	%r75, %f213;
	shl.b32 	%r76, %r75, 23;
	mov.b32 	%f218, %r76;
	ex2.approx.ftz.f32 	%f219, %f217;
	mul.f32 	%f220, %f219, %f218;
	st.global.f32 	[%rd32+4], %f220;
	add.f32 	%f221, %f208, %f220;
	ld.global.f32 	%f222, [%rd32+8];
	sub.f32 	%f223, %f222, %f354;
	fma.rn.f32 	%f224, %f223, 0f3BBB989D, 0f3F000000;
	cvt.sat.f32.f32 	%f225, %f224;
	fma.rm.f32 	%f226, %f225, %f199, %f198;
	add.f32 	%f227, %f226, 0fCB40007F;
	neg.f32 	%f228, %f227;
	fma.rn.f32 	%f229, %f223, 0f3FB8AA3B, %f228;
	fma.rn.f32 	%f230, %f223, 0f32A57060, %f229;
	mov.b32 	%r77, %f226;
	shl.b32 	%r78, %r77, 23;
	mov.b32 	%f231, %r78;
	ex2.approx.ftz.f32 	%f232, %f230;
	mul.f32 	%f233, %f232, %f231;
	st.global.f32 	[%rd32+8], %f233;
	add.f32 	%f234, %f221, %f233;
	ld.global.f32 	%f235, [%rd32+12];
	sub.f32 	%f236, %f235, %f354;
	fma.rn.f32 	%f237, %f236, 0f3BBB989D, 0f3F000000;
	cvt.sat.f32.f32 	%f238, %f237;
	fma.rm.f32 	%f239, %f238, %f199, %f198;
	add.f32 	%f240, %f239, 0fCB40007F;
	neg.f32 	%f241, %f240;
	fma.rn.f32 	%f242, %f236, 0f3FB8AA3B, %f241;
	fma.rn.f32 	%f243, %f236, 0f32A57060, %f242;
	mov.b32 	%r79, %f239;
	shl.b32 	%r80, %r79, 23;
	mov.b32 	%f244, %r80;
	ex2.approx.ftz.f32 	%f245, %f243;
	mul.f32 	%f246, %f245, %f244;
	st.global.f32 	[%rd32+12], %f246;
	add.f32 	%f362, %f234, %f246;
	add.s32 	%r95, %r95, 4;
$L__BB0_22:
	setp.eq.s32 	%p45, %r25, 0;
	@%p45 bra 	$L__BB0_27;
	setp.eq.s32 	%p46, %r25, 1;
	@%p46 bra 	$L__BB0_25;
	mul.wide.u32 	%rd33, %r95, 4;
	add.s64 	%rd34, %rd2, %rd33;
	ld.global.f32 	%f248, [%rd34];
	sub.f32 	%f249, %f248, %f354;
	fma.rn.f32 	%f250, %f249, 0f3BBB989D, 0f3F000000;
	cvt.sat.f32.f32 	%f251, %f250;
	mov.f32 	%f252, 0f4B400001;
	mov.f32 	%f253, 0f437C0000;
	fma.rm.f32 	%f254, %f251, %f253, %f252;
	add.f32 	%f255, %f254, 0fCB40007F;
	neg.f32 	%f256, %f255;
	fma.rn.f32 	%f257, %f249, 0f3FB8AA3B, %f256;
	fma.rn.f32 	%f258, %f249, 0f32A57060, %f257;
	mov.b32 	%r81, %f254;
	shl.b32 	%r82, %r81, 23;
	mov.b32 	%f259, %r82;
	ex2.approx.ftz.f32 	%f260, %f258;
	mul.f32 	%f261, %f260, %f259;
	st.global.f32 	[%rd34], %f261;
	add.f32 	%f262, %f362, %f261;
	ld.global.f32 	%f263, [%rd34+4];
	sub.f32 	%f264, %f263, %f354;
	fma.rn.f32 	%f265, %f264, 0f3BBB989D, 0f3F000000;
	cvt.sat.f32.f32 	%f266, %f265;
	fma.rm.f32 	%f267, %f266, %f253, %f252;
	add.f32 	%f268, %f267, 0fCB40007F;
	neg.f32 	%f269, %f268;
	fma.rn.f32 	%f270, %f264, 0f3FB8AA3B, %f269;
	fma.rn.f32 	%f271, %f264, 0f32A57060, %f270;
	mov.b32 	%r83, %f267;
	shl.b32 	%r84, %r83, 23;
	mov.b32 	%f272, %r84;
	ex2.approx.ftz.f32 	%f273, %f271;
	mul.f32 	%f274, %f273, %f272;
	st.global.f32 	[%rd34+4], %f274;
	add.f32 	%f362, %f262, %f274;
	add.s32 	%r95, %r95, 2;
$L__BB0_25:
	and.b32  	%r85, %r47, 1;
	setp.eq.b32 	%p47, %r85, 1;
	not.pred 	%p48, %p47;
	@%p48 bra 	$L__BB0_27;
	mul.wide.u32 	%rd35, %r95, 4;
	add.s64 	%rd36, %rd2, %rd35;
	ld.global.f32 	%f275, [%rd36];
	sub.f32 	%f276, %f275, %f354;
	fma.rn.f32 	%f277, %f276, 0f3BBB989D, 0f3F000000;
	cvt.sat.f32.f32 	%f278, %f277;
	mov.f32 	%f279, 0f4B400001;
	mov.f32 	%f280, 0f437C0000;
	fma.rm.f32 	%f281, %f278, %f280, %f279;
	add.f32 	%f282, %f281, 0fCB40007F;
	neg.f32 	%f283, %f282;
	fma.rn.f32 	%f284, %f276, 0f3FB8AA3B, %f283;
	fma.rn.f32 	%f285, %f276, 0f32A57060, %f284;
	mov.b32 	%r86, %f281;
	shl.b32 	%r87, %r86, 23;
	mov.b32 	%f286, %r87;
	ex2.approx.ftz.f32 	%f287, %f285;
	mul.f32 	%f288, %f287, %f286;
	st.global.f32 	[%rd36], %f288;
	add.f32 	%f362, %f362, %f288;
$L__BB0_27:
	setp.lt.s32 	%p49, %r47, 1;
	@%p49 bra 	$L__BB0_40;
	and.b32  	%r30, %r47, 15;
	setp.lt.u32 	%p50, %r47, 16;
	mov.b32 	%r100, 0;
	@%p50 bra 	$L__BB0_31;
	and.b32  	%r100, %r47, 2147483632;
	neg.s32 	%r99, %r100;
	add.s64 	%rd38, %rd19, %rd1;
	add.s64 	%rd49, %rd38, 32;
$L__BB0_30:
	.pragma "nounroll";
	ld.global.f32 	%f289, [%rd49+-32];
	div.rn.f32 	%f290, %f289, %f362;
	st.global.f32 	[%rd49+-32], %f290;
	ld.global.f32 	%f291, [%rd49+-28];
	div.rn.f32 	%f292, %f291, %f362;
	st.global.f32 	[%rd49+-28], %f292;
	ld.global.f32 	%f293, [%rd49+-24];
	div.rn.f32 	%f294, %f293, %f362;
	st.global.f32 	[%rd49+-24], %f294;
	ld.global.f32 	%f295, [%rd49+-20];
	div.rn.f32 	%f296, %f295, %f362;
	st.global.f32 	[%rd49+-20], %f296;
	ld.global.f32 	%f297, [%rd49+-16];
	div.rn.f32 	%f298, %f297, %f362;
	st.global.f32 	[%rd49+-16], %f298;
	ld.global.f32 	%f299, [%rd49+-12];
	div.rn.f32 	%f300, %f299, %f362;
	st.global.f32 	[%rd49+-12], %f300;
	ld.global.f32 	%f301, [%rd49+-8];
	div.rn.f32 	%f302, %f301, %f362;
	st.global.f32 	[%rd49+-8], %f302;
	ld.global.f32 	%f303, [%rd49+-4];
	div.rn.f32 	%f304, %f303, %f362;
	st.global.f32 	[%rd49+-4], %f304;
	ld.global.f32 	%f305, [%rd49];
	div.rn.f32 	%f306, %f305, %f362;
	st.global.f32 	[%rd49], %f306;
	ld.global.f32 	%f307, [%rd49+4];
	div.rn.f32 	%f308, %f307, %f362;
	st.global.f32 	[%rd49+4], %f308;
	ld.global.f32 	%f309, [%rd49+8];
	div.rn.f32 	%f310, %f309, %f362;
	st.global.f32 	[%rd49+8], %f310;
	ld.global.f32 	%f311, [%rd49+12];
	div.rn.f32 	%f312, %f311, %f362;
	st.global.f32 	[%rd49+12], %f312;
	ld.global.f32 	%f313, [%rd49+16];
	div.rn.f32 	%f314, %f313, %f362;
	st.global.f32 	[%rd49+16], %f314;
	ld.global.f32 	%f315, [%rd49+20];
	div.rn.f32 	%f316, %f315, %f362;
	st.global.f32 	[%rd49+20], %f316;
	ld.global.f32 	%f317, [%rd49+24];
	div.rn.f32 	%f318, %f317, %f362;
	st.global.f32 	[%rd49+24], %f318;
	ld.global.f32 	%f319, [%rd49+28];
	div.rn.f32 	%f320, %f319, %f362;
	st.global.f32 	[%rd49+28], %f320;
	add.s32 	%r99, %r99, 16;
	add.s64 	%rd49, %rd49, 64;
	setp.ne.s32 	%p51, %r99, 0;
	@%p51 bra 	$L__BB0_30;
$L__BB0_31:
	setp.eq.s32 	%p52, %r30, 0;
	@%p52 bra 	$L__BB0_40;
	and.b32  	%r38, %r47, 7;
	setp.lt.u32 	%p53, %r30, 8;
	@%p53 bra 	$L__BB0_34;
	mul.wide.u32 	%rd39, %r100, 4;
	add.s64 	%rd40, %rd2, %rd39;
	ld.global.f32 	%f321, [%rd40];
	div.rn.f32 	%f322, %f321, %f362;
	st.global.f32 	[%rd40], %f322;
	ld.global.f32 	%f323, [%rd40+4];
	div.rn.f32 	%f324, %f323, %f362;
	st.global.f32 	[%rd40+4], %f324;
	ld.global.f32 	%f325, [%rd40+8];
	div.rn.f32 	%f326, %f325, %f362;
	st.global.f32 	[%rd40+8], %f326;
	ld.global.f32 	%f327, [%rd40+12];
	div.rn.f32 	%f328, %f327, %f362;
	st.global.f32 	[%rd40+12], %f328;
	ld.global.f32 	%f329, [%rd40+16];
	div.rn.f32 	%f330, %f329, %f362;
	st.global.f32 	[%rd40+16], %f330;
	ld.global.f32 	%f331, [%rd40+20];
	div.rn.f32 	%f332, %f331, %f362;
	st.global.f32 	[%rd40+20], %f332;
	ld.global.f32 	%f333, [%rd40+24];
	div.rn.f32 	%f334, %f333, %f362;
	st.global.f32 	[%rd40+24], %f334;
	ld.global.f32 	%f335, [%rd40+28];
	div.rn.f32 	%f336, %f335, %f362;
	st.global.f32 	[%rd40+28], %f336;
	add.s32 	%r100, %r100, 8;
$L__BB0_34:
	setp.eq.s32 	%p54, %r38, 0;
	@%p54 bra 	$L__BB0_40;
	and.b32  	%r41, %r47, 3;
	setp.lt.u32 	%p55, %r38, 4;
	@%p55 bra 	$L__BB0_37;
	mul.wide.u32 	%rd41, %r100, 4;
	add.s64 	%rd42, %rd2, %rd41;
	ld.global.f32 	%f337, [%rd42];
	div.rn.f32 	%f338, %f337, %f362;
	st.global.f32 	[%rd42], %f338;
	ld.global.f32 	%f339, [%rd42+4];
	div.rn.f32 	%f340, %f339, %f362;
	st.global.f32 	[%rd42+4], %f340;
	ld.global.f32 	%f341, [%rd42+8];
	div.rn.f32 	%f342, %f341, %f362;
	st.global.f32 	[%rd42+8], %f342;
	ld.global.f32 	%f343, [%rd42+12];
	div.rn.f32 	%f344, %f343, %f362;
	st.global.f32 	[%rd42+12], %f344;
	add.s32 	%r100, %r100, 4;
$L__BB0_37:
	setp.eq.s32 	%p56, %r41, 0;
	@%p56 bra 	$L__BB0_40;
	mul.wide.u32 	%rd44, %r100, 4;
	add.s64 	%rd45, %rd19, %rd44;
	add.s64 	%rd50, %rd1, %rd45;
	neg.s32 	%r103, %r41;
$L__BB0_39:
	.pragma "nounroll";
	ld.global.f32 	%f345, [%rd50];
	div.rn.f32 	%f346, %f345, %f362;
	st.global.f32 	[%rd50], %f346;
	add.s64 	%rd50, %rd50, 4;
	add.s32 	%r103, %r103, 1;
	setp.ne.s32 	%p57, %r103, 0;
	@%p57 bra 	$L__BB0_39;
$L__BB0_40:
	ret;

}


// ===== COMPILED SASS (sm_100) =====

	.target	sm_100

	.elftype	@"ET_EXEC"


//--------------------- .note.nv.tkinfo           --------------------------
	.section	.note.nv.tkinfo,"",@"SHT_NOTE"
	.sectionflags	@"SHF_NOTE_NV_TKINFO"
	.tkinfo
        /*0018*/ 	.word	0x00000002
        /*0030*/ 	.string	""
        /*0030*/ 	.string	"ptxas"
        /*0030*/ 	.string	"Cuda compilation tools, release 13.0, V13.0.88"
        /*0030*/ 	.string	"Build cuda_13.0.r13.0/compiler.36424714_0"
        /*0030*/ 	.string	"-arch sm_100 -m 64 "



//--------------------- .note.nv.cuinfo           --------------------------
	.section	.note.nv.cuinfo,"",@"SHT_NOTE"
	.sectionflags	@"SHF_NOTE_NV_CUINFO"
        /*0018*/ 	.short	0x0002
        /*001a*/ 	.short	0x0064
        /*001c*/ 	.short	0x0082
	.zero		2


//--------------------- .nv.info                  --------------------------
	.section	.nv.info,"",@"SHT_CUDA_INFO"
	.align	4


	//----- nvinfo : EIATTR_REGCOUNT
	.align		4
        /*0000*/ 	.byte	0x04, 0x2f
        /*0002*/ 	.short	(.L_1 - .L_0)
	.align		4
.L_0:
        /*0004*/ 	.word	index@(_Z14softmax_kernelPfii)
        /*0008*/ 	.word	0x00000020


	//----- nvinfo : EIATTR_FRAME_SIZE
	.align		4
.L_1:
        /*000c*/ 	.byte	0x04, 0x11
        /*000e*/ 	.short	(.L_3 - .L_2)
	.align		4
.L_2:
        /*0010*/ 	.word	index@($__internal_0_$__cuda_sm3x_div_rn_noftz_f32_slowpath)
        /*0014*/ 	.word	0x00000000


	//----- nvinfo : EIATTR_FRAME_SIZE
	.align		4
.L_3:
        /*0018*/ 	.byte	0x04, 0x11
        /*001a*/ 	.short	(.L_5 - .L_4)
	.align		4
.L_4:
        /*001c*/ 	.word	index@(_Z14softmax_kernelPfii)
        /*0020*/ 	.word	0x00000000


	//----- nvinfo : EIATTR_MIN_STACK_SIZE
	.align		4
.L_5:
        /*0024*/ 	.byte	0x04, 0x12
        /*0026*/ 	.short	(.L_7 - .L_6)
	.align		4
.L_6:
        /*0028*/ 	.word	index@(_Z14softmax_kernelPfii)
        /*002c*/ 	.word	0x00000000
.L_7:


//--------------------- .nv.compat                --------------------------
	.section	.nv.compat,"",@"SHT_CUDA_COMPAT_INFO"
	.align	4
        /*0000*/ 	.byte	0x02, 0x09, 0x00, 0x00, 0x02, 0x02, 0x01, 0x00, 0x02, 0x05, 0x05, 0x00, 0x03, 0x07, 0x01, 0x01
        /*0010*/ 	.byte	0x02, 0x03, 0x00, 0x00, 0x02, 0x06, 0x01, 0x00, 0x04, 0x0b, 0x08, 0x00, 0x01, 0x00, 0x00, 0x00
        /*0020*/ 	.byte	0x00, 0x00, 0x00, 0x00


//--------------------- .nv.info._Z14softmax_kernelPfii --------------------------
	.section	.nv.info._Z14softmax_kernelPfii,"",@"SHT_CUDA_INFO"
	.sectionflags	@""
	.align	4


	//----- nvinfo : EIATTR_CUDA_API_VERSION
	.align		4
        /*0000*/ 	.byte	0x04, 0x37
        /*0002*/ 	.short	(.L_9 - .L_8)
.L_8:
        /*0004*/ 	.word	0x00000082


	//----- nvinfo : EIATTR_KPARAM_INFO
	.align		4
.L_9:
        /*0008*/ 	.byte	0x04, 0x17
        /*000a*/ 	.short	(.L_11 - .L_10)
.L_10:
        /*000c*/ 	.word	0x00000000
        /*0010*/ 	.short	0x0002
        /*0012*/ 	.short	0x000c
        /*0014*/ 	.byte	0x00, 0xf0, 0x11, 0x00


	//----- nvinfo : EIATTR_KPARAM_INFO
	.align		4
.L_11:
        /*0018*/ 	.byte	0x04, 0x17
        /*001a*/ 	.short	(.L_13 - .L_12)
.L_12:
        /*001c*/ 	.word	0x00000000
        /*0020*/ 	.short	0x0001
        /*0022*/ 	.short	0x0008
        /*0024*/ 	.byte	0x00, 0xf0, 0x11, 0x00


	//----- nvinfo : EIATTR_KPARAM_INFO
	.align		4
.L_13:
        /*0028*/ 	.byte	0x04, 0x17
        /*002a*/ 	.short	(.L_15 - .L_14)
.L_14:
        /*002c*/ 	.word	0x00000000
        /*0030*/ 	.short	0x0000
        /*0032*/ 	.short	0x0000
        /*0034*/ 	.byte	0x00, 0xf5, 0x21, 0x00


	//----- nvinfo : EIATTR_SPARSE_MMA_MASK
	.align		4
.L_15:
        /*0038*/ 	.byte	0x03, 0x50
        /*003a*/ 	.short	0x0000


	//----- nvinfo : EIATTR_MAXREG_COUNT
	.align		4
        /*003c*/ 	.byte	0x03, 0x1b
        /*003e*/ 	.short	0x00ff


	//----- nvinfo : EIATTR_MERCURY_ISA_VERSION
	.align		4
        /*0040*/ 	.byte	0x03, 0x5f
        /*0042*/ 	.short	0x0101


	//----- nvinfo : EIATTR_VRC_CTA_INIT_COUNT
	.align		4
        /*0044*/ 	.byte	0x02, 0x4a
	.zero		1
	.zero		1


	//----- nvinfo : EIATTR_EXIT_INSTR_OFFSETS
	.align		4
        /*0048*/ 	.byte	0x04, 0x1c
        /*004a*/ 	.short	(.L_17 - .L_16)


	//   ....[0]....
.L_16:
        /*004c*/ 	.word	0x00000070


	//   ....[1]....
        /*0050*/ 	.word	0x000017c0


	//   ....[2]....
        /*0054*/ 	.word	0x00002840


	//   ....[3]....
        /*0058*/ 	.word	0x00003080


	//   ....[4]....
        /*005c*/ 	.word	0x00003500


	//   ....[5]....
        /*0060*/ 	.word	0x000036d0


	//----- nvinfo : EIATTR_CRS_STACK_SIZE
	.align		4
.L_17:
        /*0064*/ 	.byte	0x04, 0x1e
        /*0066*/ 	.short	(.L_19 - .L_18)
.L_18:
        /*0068*/ 	.word	0x00000000


	//----- nvinfo : EIATTR_CBANK_PARAM_SIZE
	.align		4
.L_19:
        /*006c*/ 	.byte	0x03, 0x19
        /*006e*/ 	.short	0x0010


	//----- nvinfo : EIATTR_PARAM_CBANK
	.align		4
        /*0070*/ 	.byte	0x04, 0x0a
        /*0072*/ 	.short	(.L_21 - .L_20)
	.align		4
.L_20:
        /*0074*/ 	.word	index@(.nv.constant0._Z14softmax_kernelPfii)
        /*0078*/ 	.short	0x0380
        /*007a*/ 	.short	0x0010


	//----- nvinfo : EIATTR_SW_WAR
	.align		4
.L_21:
        /*007c*/ 	.byte	0x04, 0x36
        /*007e*/ 	.short	(.L_23 - .L_22)
.L_22:
        /*0080*/ 	.word	0x00000008
.L_23:


//--------------------- .nv.callgraph             --------------------------
	.section	.nv.callgraph,"",@"SHT_CUDA_CALLGRAPH"
	.align	4
	.sectionentsize	8
	.align		4
        /*0000*/ 	.word	0x00000000
	.align		4
        /*0004*/ 	.word	0xffffffff
	.align		4
        /*0008*/ 	.word	0x00000000
	.align		4
        /*000c*/ 	.word	0xfffffffe
	.align		4
        /*0010*/ 	.word	0x00000000
	.align		4
        /*0014*/ 	.word	0xfffffffd
	.align		4
        /*0018*/ 	.word	0x00000000
	.align		4
        /*001c*/ 	.word	0xfffffffc


//--------------------- .text._Z14softmax_kernelPfii --------------------------
	.section	.text._Z14softmax_kernelPfii,"ax",@progbits
	.align	128
        .global         _Z14softmax_kernelPfii
        .type           _Z14softmax_kernelPfii,@function
        .size           _Z14softmax_kernelPfii,(.L_x_86 - _Z14softmax_kernelPfii)
        .other          _Z14softmax_kernelPfii,@"STO_CUDA_ENTRY STV_DEFAULT"
_Z14softmax_kernelPfii:
.text._Z14softmax_kernelPfii:
[----:B------:R-:W-:Y:S01]  /*0000*/  LDC R1, c[0x0][0x37c] ;  /* 0x0000df00ff017b82 */ /* 0x000fe20000000800 */
[----:B------:R-:W0:Y:S07]  /*0010*/  S2R R3, SR_TID.X ;  /* 0x0000000000037919 */ /* 0x000e2e0000002100 */
[----:B------:R-:W0:Y:S01]  /*0020*/  S2UR UR4, SR_CTAID.X ;  /* 0x00000000000479c3 */ /* 0x000e220000002500 */
[----:B------:R-:W1:Y:S07]  /*0030*/  LDCU UR5, c[0x0][0x388] ;  /* 0x00007100ff0577ac */ /* 0x000e6e0008000800 */
[----:B------:R-:W0:Y:S02]  /*0040*/  LDC R0, c[0x0][0x360] ;  /* 0x0000d800ff007b82 */ /* 0x000e240000000800 */
[----:B0-----:R-:W-:-:S05]  /*0050*/  IMAD R0, R0, UR4, R3 ;  /* 0x0000000400007c24 */ /* 0x001fca000f8e0203 */
[----:B-1----:R-:W-:-:S13]  /*0060*/  ISETP.GE.AND P0, PT, R0, UR5, PT ;  /* 0x0000000500007c0c */ /* 0x002fda000bf06270 */
[----:B------:R-:W-:Y:S05]  /*0070*/  @P0 EXIT ;  /* 0x000000000000094d */ /* 0x000fea0003800000 */
[----:B------:R-:W0:Y:S01]  /*0080*/  LDCU UR5, c[0x0][0x38c] ;  /* 0x00007180ff0577ac */ /* 0x000e220008000800 */
[----:B------:R-:W1:Y:S01]  /*0090*/  LDCU.64 UR6, c[0x0][0x380] ;  /* 0x00007000ff0677ac */ /* 0x000e620008000a00 */
[----:B------:R-:W2:Y:S01]  /*00a0*/  LDCU.64 UR8, c[0x0][0x358] ;  /* 0x00006b00ff0877ac */ /* 0x000ea20008000a00 */
[----:B0-----:R-:W-:-:S04]  /*00b0*/  IMAD R4, R0, UR5, RZ ;  /* 0x0000000500047c24 */ /* 0x001fc8000f8e02ff */
[----:B------:R-:W-:-:S03]  /*00c0*/  IMAD.WIDE R4, R4, 0x4, RZ ;  /* 0x0000000404047825 */ /* 0x000fc600078e02ff */
[----:B-1----:R-:W-:-:S04]  /*00d0*/  IADD3 R6, P0, PT, R4, UR6, RZ ;  /* 0x0000000604067c10 */ /* 0x002fc8000ff1e0ff */
[----:B------:R-:W-:-:S05]  /*00e0*/  IADD3.X R7, PT, PT, R5, UR7, RZ, P0, !PT ;  /* 0x0000000705077c10 */ /* 0x000fca00087fe4ff */
[----:B--2---:R0:W5:Y:S01]  /*00f0*/  LDG.E R0, desc[UR8][R6.64] ;  /* 0x0000000806007981 */ /* 0x004162000c1e1900 */
[----:B------:R-:W-:-:S09]  /*0100*/  UISETP.GE.AND UP0, UPT, UR5, 0x2, UPT ;  /* 0x000000020500788c */ /* 0x000fd2000bf06270 */
[----:B0-----:R-:W-:Y:S05]  /*0110*/  BRA.U !UP0, `(.L_x_0) ;  /* 0x0000000908107547 */ /* 0x001fea000b800000 */
[----:B------:R-:W-:Y:S01]  /*0120*/  UIADD3 UR4, UPT, UPT, UR5, -0x1, URZ ;  /* 0xffffffff05047890 */ /* 0x000fe2000fffe0ff */
[----:B------:R-:W-:Y:S01]  /*0130*/  HFMA2 R3, -RZ, RZ, 0, 5.9604644775390625e-08 ;  /* 0x00000001ff037431 */ /* 0x000fe200000001ff */
[----:B------:R-:W-:Y:S02]  /*0140*/  UIADD3 UR5, UPT, UPT, UR5, -0x2, URZ ;  /* 0xfffffffe05057890 */ /* 0x000fe4000fffe0ff */
[----:B------:R-:W-:Y:S02]  /*0150*/  ULOP3.LUT UR6, UR4, 0xf, URZ, 0xc0, !UPT ;  /* 0x0000000f04067892 */ /* 0x000fe4000f8ec0ff */
[----:B------:R-:W-:-:S09]  /*0160*/  UISETP.GE.U32.AND UP0, UPT, UR5, 0xf, UPT ;  /* 0x0000000f0500788c */ /* 0x000fd2000bf06070 */
[----:B------:R-:W-:Y:S05]  /*0170*/  BRA.U !UP0, `(.L_x_1) ;  /* 0x0000000108f07547 */ /* 0x000fea000b800000 */
[----:B------:R-:W-:Y:S01]  /*0180*/  IADD3 R2, P0, PT, R6, 0x20, RZ ;  /* 0x0000002006027810 */ /* 0x000fe20007f1e0ff */
[----:B------:R-:W-:Y:S01]  /*0190*/  ULOP3.LUT UR5, UR4, 0xfffffff0, URZ, 0xc0, !UPT ;  /* 0xfffffff004057892 */ /* 0x000fe2000f8ec0ff */
[----:B------:R-:W-:Y:S02]  /*01a0*/  MOV R8, RZ ;  /* 0x000000ff00087202 */ /* 0x000fe40000000f00 */
[----:B------:R-:W-:Y:S01]  /*01b0*/  IADD3.X R3, PT, PT, RZ, R7, RZ, P0, !PT ;  /* 0x00000007ff037210 */ /* 0x000fe200007fe4ff */
[----:B------:R-:W-:-:S12]  /*01c0*/  UIADD3 UR5, UPT, UPT, -UR5, URZ, URZ ;  /* 0x000000ff05057290 */ /* 0x000fd8000fffe1ff */
.L_x_2:
[----:B------:R-:W2:Y:S04]  /*01d0*/  LDG.E R19, desc[UR8][R2.64+-0x1c] ;  /* 0xffffe40802137981 */ /* 0x000ea8000c1e1900 */
[----:B------:R-:W3:Y:S04]  /*01e0*/  LDG.E R21, desc[UR8][R2.64+-0x18] ;  /* 0xffffe80802157981 */ /* 0x000ee8000c1e1900 */
[----:B------:R-:W4:Y:S04]  /*01f0*/  LDG.E R23, desc[UR8][R2.64+-0x14] ;  /* 0xffffec0802177981 */ /* 0x000f28000c1e1900 */
        /* <DEDUP_REMOVED lines=12> */
[----:B------:R0:W4:Y:S01]  /*02c0*/  LDG.E R9, desc[UR8][R2.64+0x20] ;  /* 0x0000200802097981 */ /* 0x000122000c1e1900 */
[----:B------:R-:W-:Y:S01]  /*02d0*/  UIADD3 UR5, UPT, UPT, UR5, 0x10, URZ ;  /* 0x0000001005057890 */ /* 0x000fe2000fffe0ff */
[----:B------:R-:W-:-:S03]  /*02e0*/  IADD3 R8, PT, PT, R8, 0x10, RZ ;  /* 0x0000001008087810 */ /* 0x000fc60007ffe0ff */
[----:B------:R-:W-:Y:S01]  /*02f0*/  UISETP.NE.AND UP0, UPT, UR5, URZ, UPT ;  /* 0x000000ff0500728c */ /* 0x000fe2000bf05270 */
[----:B0-----:R-:W-:-:S04]  /*0300*/  IADD3 R2, P1, PT, R2, 0x40, RZ ;  /* 0x0000004002027810 */ /* 0x001fc80007f3e0ff */
[----:B------:R-:W-:Y:S02]  /*0310*/  IADD3.X R3, PT, PT, RZ, R3, RZ, P1, !PT ;  /* 0x00000003ff037210 */ /* 0x000fe40000ffe4ff */
[----:B--2--5:R-:W-:-:S04]  /*0320*/  FSETP.GT.AND P0, PT, R19, R0, PT ;  /* 0x000000001300720b */ /* 0x024fc80003f04000 */
[----:B------:R-:W-:-:S04]  /*0330*/  FSEL R0, R19, R0, P0 ;  /* 0x0000000013007208 */ /* 0x000fc80000000000 */
[----:B---3--:R-:W-:-:S04]  /*0340*/  FSETP.GT.AND P0, PT, R21, R0, PT ;  /* 0x000000001500720b */ /* 0x008fc80003f04000 */
[----:B------:R-:W-:-:S04]  /*0350*/  FSEL R0, R21, R0, P0 ;  /* 0x0000000015007208 */ /* 0x000fc80000000000 */
[----:B----4-:R-:W-:-:S04]  /*0360*/  FSETP.GT.AND P0, PT, R23, R0, PT ;  /* 0x000000001700720b */ /* 0x010fc80003f04000 */
[----:B------:R-:W-:-:S04]  /*0370*/  FSEL R0, R23, R0, P0 ;  /* 0x0000000017007208 */ /* 0x000fc80000000000 */
[----:B------:R-:W-:-:S04]  /*0380*/  FSETP.GT.AND P0, PT, R25, R0, PT ;  /* 0x000000001900720b */ /* 0x000fc80003f04000 */
        /* <DEDUP_REMOVED lines=24> */
[----:B------:R-:W-:Y:S01]  /*0510*/  FSEL R0, R9, R0, P0 ;  /* 0x0000000009007208 */ /* 0x000fe20000000000 */
[----:B------:R-:W-:Y:S08]  /*0520*/  BRA.U UP0, `(.L_x_2) ;  /* 0xfffffffd00287547 */ /* 0x000ff0000b83ffff */
[----:B------:R-:W-:-:S07]  /*0530*/  IADD3 R3, PT, PT, R8, 0x1, RZ ;  /* 0x0000000108037810 */ /* 0x000fce0007ffe0ff */
.L_x_1:
[----:B------:R-:W-:-:S09]  /*0540*/  UISETP.NE.AND UP0, UPT, UR6, URZ, UPT ;  /* 0x000000ff0600728c */ /* 0x000fd2000bf05270 */
[----:B------:R-:W-:Y:S05]  /*0550*/  BRA.U !UP0, `(.L_x_0) ;  /* 0x0000000508007547 */ /* 0x000fea000b800000 */
[----:B------:R-:W-:Y:S02]  /*0560*/  UISETP.GE.U32.AND UP0, UPT, UR6, 0x8, UPT ;  /* 0x000000080600788c */ /* 0x000fe4000bf06070 */
[----:B------:R-:W-:-:S04]  /*0570*/  ULOP3.LUT UR5, UR4, 0x7, URZ, 0xc0, !UPT ;  /* 0x0000000704057892 */ /* 0x000fc8000f8ec0ff */
[----:B------:R-:W-:-:S03]  /*0580*/  UISETP.NE.AND UP1, UPT, UR5, URZ, UPT ;  /* 0x000000ff0500728c */ /* 0x000fc6000bf25270 */
[----:B------:R-:W-:Y:S08]  /*0590*/  BRA.U !UP0, `(.L_x_3) ;  /* 0x0000000108687547 */ /* 0x000ff0000b800000 */
[----:B------:R-:W-:-:S05]  /*05a0*/  IMAD.WIDE.U32 R8, R3, 0x4, R6 ;  /* 0x0000000403087825 */ /* 0x000fca00078e0006 */
[----:B------:R-:W2:Y:S04]  /*05b0*/  LDG.E R11, desc[UR8][R8.64] ;  /* 0x00000008080b7981 */ /* 0x000ea8000c1e1900 */
[----:B------:R-:W3:Y:S04]  /*05c0*/  LDG.E R13, desc[UR8][R8.64+0x4] ;  /* 0x00000408080d7981 */ /* 0x000ee8000c1e1900 */
[----:B------:R-:W4:Y:S04]  /*05d0*/  LDG.E R15, desc[UR8][R8.64+0x8] ;  /* 0x00000808080f7981 */ /* 0x000f28000c1e1900 */
[----:B------:R-:W4:Y:S04]  /*05e0*/  LDG.E R17, desc[UR8][R8.64+0xc] ;  /* 0x00000c0808117981 */ /* 0x000f28000c1e1900 */
[----:B------:R-:W4:Y:S04]  /*05f0*/  LDG.E R19, desc[UR8][R8.64+0x10] ;  /* 0x0000100808137981 */ /* 0x000f28000c1e1900 */
[----:B------:R-:W4:Y:S04]  /*0600*/  LDG.E R21, desc[UR8][R8.64+0x14] ;  /* 0x0000140808157981 */ /* 0x000f28000c1e1900 */
[----:B------:R-:W4:Y:S04]  /*0610*/  LDG.E R23, desc[UR8][R8.64+0x18] ;  /* 0x0000180808177981 */ /* 0x000f28000c1e1900 */
[----:B------:R-:W4:Y:S01]  /*0620*/  LDG.E R25, desc[UR8][R8.64+0x1c] ;  /* 0x00001c0808197981 */ /* 0x000f22000c1e1900 */
[----:B------:R-:W-:-:S02]  /*0630*/  IADD3 R3, PT, PT, R3, 0x8, RZ ;  /* 0x0000000803037810 */ /* 0x000fc40007ffe0ff */
        /* <DEDUP_REMOVED lines=15> */
[----:B------:R-:W-:-:S09]  /*0730*/  FSEL R0, R25, R0, P0 ;  /* 0x0000000019007208 */ /* 0x000fd20000000000 */
.L_x_3:
        /* <DEDUP_REMOVED lines=18> */
[----:B------:R-:W-:-:S09]  /*0860*/  FSEL R0, R17, R0, P0 ;  /* 0x0000000011007208 */ /* 0x000fd20000000000 */
.L_x_4:
[----:B------:R-:W-:Y:S05]  /*0870*/  BRA.U !UP1, `(.L_x_0) ;  /* 0x0000000109387547 */ /* 0x000fea000b800000 */
[----:B------:R-:W0:Y:S01]  /*0880*/  LDCU.64 UR6, c[0x0][0x380] ;  /* 0x00007000ff0677ac */ /* 0x000e220008000a00 */
[----:B------:R-:W-:Y:S01]  /*0890*/  IMAD.WIDE.U32 R2, R3, 0x4, R4 ;  /* 0x0000000403027825 */ /* 0x000fe200078e0004 */
[----:B------:R-:W-:Y:S02]  /*08a0*/  UIADD3 UR4, UPT, UPT, -UR4, URZ, URZ ;  /* 0x000000ff04047290 */ /* 0x000fe4000fffe1ff */
[----:B0-----:R-:W-:-:S04]  /*08b0*/  IADD3 R2, P0, PT, R2, UR6, RZ ;  /* 0x0000000602027c10 */ /* 0x001fc8000ff1e0ff */
[----:B------:R-:W-:-:S09]  /*08c0*/  IADD3.X R9, PT, PT, R3, UR7, RZ, P0, !PT ;  /* 0x0000000703097c10 */ /* 0x000fd200087fe4ff */
.L_x_5:
[----:B------:R-:W-:-:S06]  /*08d0*/  MOV R3, R9 ;  /* 0x0000000900037202 */ /* 0x000fcc0000000f00 */
[----:B------:R0:W2:Y:S01]  /*08e0*/  LDG.E R3, desc[UR8][R2.64] ;  /* 0x0000000802037981 */ /* 0x0000a2000c1e1900 */
[----:B------:R-:W-:-:S04]  /*08f0*/  UIADD3 UR4, UPT, UPT, UR4, 0x1, URZ ;  /* 0x0000000104047890 */ /* 0x000fc8000fffe0ff */
[----:B------:R-:W-:Y:S01]  /*0900*/  UISETP.NE.AND UP0, UPT, UR4, URZ, UPT ;  /* 0x000000ff0400728c */ /* 0x000fe2000bf05270 */
[----:B0-----:R-:W-:-:S04]  /*0910*/  IADD3 R2, P1, PT, R2, 0x4, RZ ;  /* 0x0000000402027810 */ /* 0x001fc80007f3e0ff */
[----:B------:R-:W-:Y:S02]  /*0920*/  IADD3.X R9, PT, PT, RZ, R9, RZ, P1, !PT ;  /* 0x00000009ff097210 */ /* 0x000fe40000ffe4ff */
[----:B--2--5:R-:W-:-:S04]  /*0930*/  FSETP.GT.AND P0, PT, R3, R0, PT ;  /* 0x000000000300720b */ /* 0x024fc80003f04000 */
[----:B------:R-:W-:Y:S01]  /*0940*/  FSEL R0, R3, R0, P0 ;  /* 0x0000000003007208 */ /* 0x000fe20000000000 */
[----:B------:R-:W-:Y:S08]  /*0950*/  BRA.U UP0, `(.L_x_5) ;  /* 0xfffffffd00dc7547 */ /* 0x000ff0000b83ffff */
.L_x_0:
[----:B------:R-:W0:Y:S01]  /*0960*/  LDCU UR4, c[0x0][0x38c] ;  /* 0x00007180ff0477ac */ /* 0x000e220008000800 */
[----:B------:R-:W-:Y:S01]  /*0970*/  HFMA2 R3, -RZ, RZ, 0, 0 ;  /* 0x00000000ff037431 */ /* 0x000fe200000001ff */
[----:B0-----:R-:W-:-:S09]  /*0980*/  UISETP.GE.AND UP0, UPT, UR4, 0x1, UPT ;  /* 0x000000010400788c */ /* 0x001fd2000bf06270 */
[----:B------:R-:W-:Y:S05]  /*0990*/  BRA.U !UP0, `(.L_x_6) ;  /* 0x0000000d08807547 */ /* 0x000fea000b800000 */
[----:B------:R-:W-:Y:S01]  /*09a0*/  UISETP.GE.U32.AND UP1, UPT, UR4, 0x8, UPT ;  /* 0x000000080400788c */ /* 0x000fe2000bf26070 */
[----:B------:R-:W-:Y:S01]  /*09b0*/  MOV R3, RZ ;  /* 0x000000ff00037202 */ /* 0x000fe20000000f00 */
[----:B------:R-:W-:Y:S01]  /*09c0*/  ULOP3.LUT UR5, UR4, 0x7, URZ, 0xc0, !UPT ;  /* 0x0000000704057892 */ /* 0x000fe2000f8ec0ff */
[----:B------:R-:W-:-:S03]  /*09d0*/  MOV R11, RZ ;  /* 0x000000ff000b7202 */ /* 0x000fc60000000f00 */
[----:B------:R-:W-:-:S03]  /*09e0*/  UISETP.NE.AND UP0, UPT, UR5, URZ, UPT ;  /* 0x000000ff0500728c */ /* 0x000fc6000bf05270 */
[----:B------:R-:W-:Y:S08]  /*09f0*/  BRA.U !UP1, `(.L_x_7) ;  /* 0x0000000509bc7547 */ /* 0x000ff0000b800000 */
[----:B------:R-:W-:Y:S01]  /*0a00*/  ULOP3.LUT UR4, UR4, 0x7ffffff8, URZ, 0xc0, !UPT ;  /* 0x7ffffff804047892 */ /* 0x000fe2000f8ec0ff */
[----:B------:R-:W-:Y:S02]  /*0a10*/  IADD3 R2, P0, PT, R6, 0x10, RZ ;  /* 0x0000001006027810 */ /* 0x000fe40007f1e0ff */
[----:B------:R-:W-:Y:S01]  /*0a20*/  MOV R3, RZ ;  /* 0x000000ff00037202 */ /* 0x000fe20000000f00 */
[----:B------:R-:W-:Y:S01]  /*0a30*/  UIADD3 UR6, UPT, UPT, -UR4, URZ, URZ ;  /* 0x000000ff04067290 */ /* 0x000fe2000fffe1ff */
[----:B------:R-:W-:Y:S02]  /*0a40*/  IADD3.X R17, PT, PT, RZ, R7, RZ, P0, !PT ;  /* 0x00000007ff117210 */ /* 0x000fe400007fe4ff */
[----:B------:R-:W-:-:S09]  /*0a50*/  MOV R11, UR4 ;  /* 0x00000004000b7c02 */ /* 0x000fd20008000f00 */
.L_x_8:
[----:B---3--:R-:W-:Y:S02]  /*0a60*/  MOV R8, R2 ;  /* 0x0000000200087202 */ /* 0x008fe40000000f00 */
[----:B------:R-:W-:-:S05]  /*0a70*/  MOV R9, R17 ;  /* 0x0000001100097202 */ /* 0x000fca0000000f00 */
        /* <DEDUP_REMOVED lines=8> */
[----:B------:R-:W-:Y:S01]  /*0b00*/  HFMA2 R2, -RZ, RZ, 0.96630859375, -0.0022525787353515625 ;  /* 0x3bbb989dff027431 */ /* 0x000fe200000001ff */
[----:B------:R-:W-:Y:S01]  /*0b10*/  MOV R10, 0x437c0000 ;  /* 0x437c0000000a7802 */ /* 0x000fe20000000f00 */
[----:B------:R-:W-:-:S04]  /*0b20*/  UIADD3 UR6, UPT, UPT, UR6, 0x8, URZ ;  /* 0x0000000806067890 */ /* 0x000fc8000fffe0ff */
[----:B------:R-:W-:Y:S01]  /*0b30*/  UISETP.NE.AND UP1, UPT, UR6, URZ, UPT ;  /* 0x000000ff0600728c */ /* 0x000fe2000bf25270 */
[----:B--2--5:R-:W-:-:S04]  /*0b40*/  FADD R25, R25, -R0 ;  /* 0x8000000019197221 */ /* 0x024fc80000000000 */
[----:B------:R-:W-:Y:S01]  /*0b50*/  FFMA.SAT R27, R25, R2, 0.5 ;  /* 0x3f000000191b7423 */ /* 0x000fe20000002002 */
[----:B---3--:R-:W-:-:S03]  /*0b60*/  FADD R29, R29, -R0 ;  /* 0x800000001d1d7221 */ /* 0x008fc60000000000 */
[----:B------:R-:W-:Y:S01]  /*0b70*/  FFMA.RM R12, R27, R10, 12582913 ;  /* 0x4b4000011b0c7423 */ /* 0x000fe2000000400a */
[----:B------:R-:W-:-:S03]  /*0b80*/  FFMA.SAT R27, R29, R2, 0.5 ;  /* 0x3f0000001d1b7423 */ /* 0x000fc60000002002 */
[C---:B------:R-:W-:Y:S01]  /*0b90*/  FADD R16, R12.reuse, -12583039 ;  /* 0xcb40007f0c107421 */ /* 0x040fe20000000000 */
[----:B------:R-:W-:Y:S01]  /*0ba0*/  FFMA.RM R14, R27, R10, 12582913 ;  /* 0x4b4000011b0e7423 */ /* 0x000fe2000000400a */
[----:B----4-:R-:W-:Y:S01]  /*0bb0*/  FADD R27, R17, -R0 ;  /* 0x80000000111b7221 */ /* 0x010fe20000000000 */
[----:B------:R-:W-:Y:S01]  /*0bc0*/  SHF.L.U32 R17, R12, 0x17, RZ ;  /* 0x000000170c117819 */ /* 0x000fe200000006ff */
[----:B------:R-:W-:Y:S01]  /*0bd0*/  FFMA R16, R25, 1.4426950216293334961, -R16 ;  /* 0x3fb8aa3b19107823 */ /* 0x000fe20000000810 */
[----:B------:R-:W-:Y:S01]  /*0be0*/  FADD R18, R14, -12583039 ;  /* 0xcb40007f0e127421 */ /* 0x000fe20000000000 */
[----:B------:R-:W-:Y:S02]  /*0bf0*/  FADD R23, R23, -R0 ;  /* 0x8000000017177221 */ /* 0x000fe40000000000 */
[----:B------:R-:W-:Y:S01]  /*0c00*/  FFMA R16, R25, 1.925963033500011079e-08, R16 ;  /* 0x32a5706019107823 */ /* 0x000fe20000000010 */
[----:B------:R-:W-:Y:S01]  /*0c10*/  FFMA R18, R29, 1.4426950216293334961, -R18 ;  /* 0x3fb8aa3b1d127823 */ /* 0x000fe20000000812 */
[----:B------:R-:W-:-:S03]  /*0c20*/  FFMA.SAT R25, R27, R2, 0.5 ;  /* 0x3f0000001b197423 */ /* 0x000fc60000002002 */
[----:B------:R-:W-:Y:S01]  /*0c30*/  FFMA R18, R29, 1.925963033500011079e-08, R18 ;  /* 0x32a570601d127823 */ /* 0x000fe20000000012 */
[----:B------:R-:W0:Y:S01]  /*0c40*/  MUFU.EX2 R16, R16 ;  /* 0x0000001000107308 */ /* 0x000e220000000800 */
[----:B------:R-:W-:Y:S01]  /*0c50*/  FFMA.RM R12, R25, R10, 12582913 ;  /* 0x4b400001190c7423 */ /* 0x000fe2000000400a */
[----:B------:R-:W-:Y:S01]  /*0c60*/  FADD R25, R15, -R0 ;  /* 0x800000000f197221 */ /* 0x000fe20000000000 */
[----:B------:R-:W-:Y:S02]  /*0c70*/  SHF.L.U32 R29, R14, 0x17, RZ ;  /* 0x000000170e1d7819 */ /* 0x000fe400000006ff */
[----:B------:R-:W-:-:S03]  /*0c80*/  FADD R14, R12, -12583039 ;  /* 0xcb40007f0c0e7421 */ /* 0x000fc60000000000 */
[----:B------:R-:W1:Y:S01]  /*0c90*/  MUFU.EX2 R18, R18 ;  /* 0x0000001200127308 */ /* 0x000e620000000800 */
[----:B------:R-:W-:-:S04]  /*0ca0*/  FFMA R20, R27, 1.4426950216293334961, -R14 ;  /* 0x3fb8aa3b1b147823 */ /* 0x000fc8000000080e */
[----:B------:R-:W-:Y:S01]  /*0cb0*/  FFMA R20, R27, 1.925963033500011079e-08, R20 ;  /* 0x32a570601b147823 */ /* 0x000fe20000000014 */
[----:B------:R-:W-:Y:S01]  /*0cc0*/  FFMA.SAT R27, R23, R2, 0.5 ;  /* 0x3f000000171b7423 */ /* 0x000fe20000002002 */
[----:B0-----:R-:W-:Y:S01]  /*0cd0*/  FMUL R15, R17, R16 ;  /* 0x00000010110f7220 */ /* 0x001fe20000400000 */
[----:B------:R-:W-:-:S03]  /*0ce0*/  FFMA.SAT R16, R25, R2, 0.5 ;  /* 0x3f00000019107423 */ /* 0x000fc60000002002 */
[----:B------:R-:W-:Y:S01]  /*0cf0*/  MUFU.EX2 R20, R20 ;  /* 0x0000001400147308 */ /* 0x000fe20000000800 */
[----:B------:R-:W-:Y:S01]  /*0d00*/  FFMA.RM R14, R16, R10, 12582913 ;  /* 0x4b400001100e7423 */ /* 0x000fe2000000400a */
[----:B------:R-:W-:Y:S01]  /*0d10*/  STG.E desc[UR8][R8.64+-0x10], R15 ;  /* 0xfffff00f08007986 */ /* 0x000fe2000c101908 */
[----:B-1----:R-:W-:Y:S02]  /*0d20*/  FMUL R17, R29, R18 ;  /* 0x000000121d117220 */ /* 0x002fe40000400000 */
[C---:B------:R-:W-:Y:S01]  /*0d30*/  FADD R16, R14.reuse, -12583039 ;  /* 0xcb40007f0e107421 */ /* 0x040fe20000000000 */
[----:B------:R-:W-:-:S03]  /*0d40*/  SHF.L.U32 R14, R14, 0x17, RZ ;  /* 0x000000170e0e7819 */ /* 0x000fc600000006ff */
[----:B------:R-:W-:Y:S01]  /*0d50*/  FFMA R18, R25, 1.4426950216293334961, -R16 ;  /* 0x3fb8aa3b19127823 */ /* 0x000fe20000000810 */
[----:B------:R-:W-:Y:S01]  /*0d60*/  FFMA.RM R16, R27, R10, 12582913 ;  /* 0x4b4000011b107423 */ /* 0x000fe2000000400a */
[----:B------:R-:W-:Y:S01]  /*0d70*/  FADD R27, R21, -R0 ;  /* 0x80000000151b7221 */ /* 0x000fe20000000000 */
[----:B------:R0:W-:Y:S01]  /*0d80*/  STG.E desc[UR8][R8.64+-0xc], R17 ;  /* 0xfffff41108007986 */ /* 0x0001e2000c101908 */
[----:B------:R-:W-:Y:S01]  /*0d90*/  FFMA R21, R25, 1.925963033500011079e-08, R18 ;  /* 0x32a5706019157823 */ /* 0x000fe20000000012 */
[C---:B------:R-:W-:Y:S01]  /*0da0*/  FADD R18, R16.reuse, -12583039 ;  /* 0xcb40007f10127421 */ /* 0x040fe20000000000 */
[----:B------:R-:W-:Y:S01]  /*0db0*/  FFMA.SAT R25, R27, R2, 0.5 ;  /* 0x3f0000001b197423 */ /* 0x000fe20000002002 */
[----:B------:R-:W-:Y:S02]  /*0dc0*/  SHF.L.U32 R16, R16, 0x17, RZ ;  /* 0x0000001710107819 */ /* 0x000fe400000006ff */
[----:B------:R-:W-:Y:S01]  /*0dd0*/  FFMA R22, R23, 1.4426950216293334961, -R18 ;  /* 0x3fb8aa3b17167823 */ /* 0x000fe20000000812 */
[----:B------:R-:W-:Y:S01]  /*0de0*/  FFMA.RM R18, R25, R10, 12582913 ;  /* 0x4b40000119127423 */ /* 0x000fe2000000400a */
[----:B------:R-:W-:Y:S01]  /*0df0*/  FADD R25, R19, -R0 ;  /* 0x8000000013197221 */ /* 0x000fe20000000000 */
[----:B------:R-:W1:Y:S01]  /*0e00*/  MUFU.EX2 R21, R21 ;  /* 0x0000001500157308 */ /* 0x000e620000000800 */
[----:B------:R-:W-:Y:S01]  /*0e10*/  FFMA R23, R23, 1.925963033500011079e-08, R22 ;  /* 0x32a5706017177823 */ /* 0x000fe20000000016 */
[----:B------:R-:W-:Y:S01]  /*0e20*/  FADD R22, R18, -12583039 ;  /* 0xcb40007f12167421 */ /* 0x000fe20000000000 */
[----:B------:R-:W-:-:S03]  /*0e30*/  FFMA.SAT R19, R25, R2, 0.5 ;  /* 0x3f00000019137423 */ /* 0x000fc60000002002 */
[----:B------:R-:W-:Y:S01]  /*0e40*/  FFMA R22, R27, 1.4426950216293334961, -R22 ;  /* 0x3fb8aa3b1b167823 */ /* 0x000fe20000000816 */
[----:B------:R-:W-:-:S03]  /*0e50*/  FFMA.RM R19, R19, R10, 12582913 ;  /* 0x4b40000113137423 */ /* 0x000fc6000000400a */
[----:B------:R-:W-:Y:S01]  /*0e60*/  FFMA R27, R27, 1.925963033500011079e-08, R22 ;  /* 0x32a570601b1b7823 */ /* 0x000fe20000000016 */
[C---:B------:R-:W-:Y:S01]  /*0e70*/  FADD R22, R19.reuse, -12583039 ;  /* 0xcb40007f13167421 */ /* 0x040fe20000000000 */
[----:B------:R-:W-:-:S03]  /*0e80*/  SHF.L.U32 R19, R19, 0x17, RZ ;  /* 0x0000001713137819 */ /* 0x000fc600000006ff */
[----:B------:R-:W-:Y:S01]  /*0e90*/  FFMA R22, R25, 1.4426950216293334961, -R22 ;  /* 0x3fb8aa3b19167823 */ /* 0x000fe20000000816 */
[----:B-1----:R-:W-:-:S03]  /*0ea0*/  FMUL R21, R14, R21 ;  /* 0x000000150e157220 */ /* 0x002fc60000400000 */
[----:B------:R-:W-:Y:S01]  /*0eb0*/  FFMA R22, R25, 1.925963033500011079e-08, R22 ;  /* 0x32a5706019167823 */ /* 0x000fe20000000016 */
[----:B------:R-:W-:Y:S02]  /*0ec0*/  FADD R25, R13, -R0 ;  /* 0x800000000d197221 */ /* 0x000fe40000000000 */
[----:B------:R1:W2:Y:S01]  /*0ed0*/  MUFU.EX2 R13, R23 ;  /* 0x00000017000d7308 */ /* 0x0002a20000000800 */
[----:B------:R3:W-:Y:S01]  /*0ee0*/  STG.E desc[UR8][R8.64+-0x4], R21 ;  /* 0xfffffc1508007986 */ /* 0x0007e2000c101908 */
[----:B------:R-:W-:-:S04]  /*0ef0*/  FFMA.SAT R29, R25, R2, 0.5 ;  /* 0x3f000000191d7423 */ /* 0x000fc80000002002 */
[----:B------:R-:W-:Y:S01]  /*0f00*/  FFMA.RM R10, R29, R10, 12582913 ;  /* 0x4b4000011d0a7423 */ /* 0x000fe2000000400a */
[----:B------:R-:W-:Y:S01]  /*0f10*/  SHF.L.U32 R29, R12, 0x17, RZ ;  /* 0x000000170c1d7819 */ /* 0x000fe200000006ff */
[----:B------:R-:W-:Y:S01]  /*0f20*/  FADD R12, R15, R3 ;  /* 0x000000030f0c7221 */ /* 0x000fe20000000000 */
[----:B------:R-:W4:Y:S01]  /*0f30*/  MUFU.EX2 R2, R27 ;  /* 0x0000001b00027308 */ /* 0x000f220000000800 */
[----:B------:R-:W-:Y:S01]  /*0f40*/  FADD R24, R10, -12583039 ;  /* 0xcb40007f0a187421 */ /* 0x000fe20000000000 */
[----:B-1----:R-:W-:Y:S01]  /*0f50*/  SHF.L.U32 R23, R18, 0x17, RZ ;  /* 0x0000001712177819 */ /* 0x002fe200000006ff */
[----:B------:R-:W-:Y:S01]  /*0f60*/  FMUL R29, R29, R20 ;  /* 0x000000141d1d7220 */ /* 0x000fe20000400000 */
[----:B------:R-:W-:Y:S01]  /*0f70*/  SHF.L.U32 R10, R10, 0x17, RZ ;  /* 0x000000170a0a7819 */ /* 0x000fe200000006ff */
[C---:B------:R-:W-:Y:S01]  /*0f80*/  FFMA R24, R25.reuse, 1.4426950216293334961, -R24 ;  /* 0x3fb8aa3b19187823 */ /* 0x040fe20000000818 */
[----:B------:R-:W-:Y:S02]  /*0f90*/  FADD R12, R12, R17 ;  /* 0x000000110c0c7221 */ /* 0x000fe40000000000 */
[----:B------:R-:W1:Y:S01]  /*0fa0*/  MUFU.EX2 R22, R22 ;  /* 0x0000001600167308 */ /* 0x000e620000000800 */
[----:B------:R-:W-:Y:S01]  /*0fb0*/  FFMA R24, R25, 1.925963033500011079e-08, R24 ;  /* 0x32a5706019187823 */ /* 0x000fe20000000018 */
[----:B--2---:R-:W-:Y:S01]  /*0fc0*/  FMUL R13, R16, R13 ;  /* 0x0000000d100d7220 */ /* 0x004fe20000400000 */
[----:B------:R3:W-:Y:S01]  /*0fd0*/  STG.E desc[UR8][R8.64+-0x8], R29 ;  /* 0xfffff81d08007986 */ /* 0x0007e2000c101908 */
[----:B------:R-:W-:-:S03]  /*0fe0*/  FADD R12, R12, R29 ;  /* 0x0000001d0c0c7221 */ /* 0x000fc60000000000 */
[----:B------:R3:W-:Y:S01]  /*0ff0*/  STG.E desc[UR8][R8.64], R13 ;  /* 0x0000000d08007986 */ /* 0x0007e2000c101908 */
[----:B------:R-:W2:Y:S01]  /*1000*/  MUFU.EX2 R3, R24 ;  /* 0x0000001800037308 */ /* 0x000ea20000000800 */
[----:B----4-:R-:W-:Y:S01]  /*1010*/  FMUL R23, R23, R2 ;  /* 0x0000000217177220 */ /* 0x010fe20000400000 */
[----:B------:R-:W-:Y:S01]  /*1020*/  FADD R12, R12, R21 ;  /* 0x000000150c0c7221 */ /* 0x000fe20000000000 */
[----:B------:R-:W-:-:S03]  /*1030*/  IADD3 R2, P0, PT, R8, 0x20, RZ ;  /* 0x0000002008027810 */ /* 0x000fc60007f1e0ff */
[----:B------:R3:W-:Y:S01]  /*1040*/  STG.E desc[UR8][R8.64+0x4], R23 ;  /* 0x0000041708007986 */ /* 0x0007e2000c101908 */
[----:B------:R-:W-:Y:S01]  /*1050*/  FADD R12, R12, R13 ;  /* 0x0000000d0c0c7221 */ /* 0x000fe20000000000 */
[----:B0-----:R-:W-:Y:S01]  /*1060*/  IADD3.X R17, PT, PT, RZ, R9, RZ, P0, !PT ;  /* 0x00000009ff117210 */ /* 0x001fe200007fe4ff */
[----:B-1----:R-:W-:Y:S02]  /*1070*/  FMUL R19, R19, R22 ;  /* 0x0000001613137220 */ /* 0x002fe40000400000 */
[----:B------:R-:W-:-:S03]  /*1080*/  FADD R12, R12, R23 ;  /* 0x000000170c0c7221 */ /* 0x000fc60000000000 */
[----:B------:R3:W-:Y:S01]  /*1090*/  STG.E desc[UR8][R8.64+0x8], R19 ;  /* 0x0000081308007986 */ /* 0x0007e2000c101908 */
[----:B------:R-:W-:Y:S01]  /*10a0*/  FADD R12, R12, R19 ;  /* 0x000000130c0c7221 */ /* 0x000fe20000000000 */
[----:B--2---:R-:W-:-:S04]  /*10b0*/  FMUL R15, R10, R3 ;  /* 0x000000030a0f7220 */ /* 0x004fc80000400000 */
[----:B------:R-:W-:Y:S01]  /*10c0*/  FADD R3, R12, R15 ;  /* 0x0000000f0c037221 */ /* 0x000fe20000000000 */
[----:B------:R3:W-:Y:S01]  /*10d0*/  STG.E desc[UR8][R8.64+0xc], R15 ;  /* 0x00000c0f08007986 */ /* 0x0007e2000c101908 */
[----:B------:R-:W-:Y:S05]  /*10e0*/  BRA.U UP1, `(.L_x_8) ;  /* 0xfffffff9015c7547 */ /* 0x000fea000b83ffff */
.L_x_7:
[----:B------:R-:W-:Y:S05]  /*10f0*/  BRA.U !UP0, `(.L_x_6) ;  /* 0x0000000508a87547 */ /* 0x000fea000b800000 */
[----:B------:R-:W0:Y:S01]  /*1100*/  LDCU UR4, c[0x0][0x38c] ;  /* 0x00007180ff0477ac */ /* 0x000e220008000800 */
[----:B------:R-:W-:Y:S02]  /*1110*/  UISETP.GE.U32.AND UP0, UPT, UR5, 0x4, UPT ;  /* 0x000000040500788c */ /* 0x000fe4000bf06070 */
[----:B0-----:R-:W-:-:S04]  /*1120*/  ULOP3.LUT UR6, UR4, 0x3, URZ, 0xc0, !UPT ;  /* 0x0000000304067892 */ /* 0x001fc8000f8ec0ff */
[----:B------:R-:W-:-:S03]  /*1130*/  UISETP.NE.AND UP1, UPT, UR6, URZ, UPT ;  /* 0x000000ff0600728c */ /* 0x000fc6000bf25270 */
[----:B------:R-:W-:Y:S08]  /*1140*/  BRA.U !UP0, `(.L_x_9) ;  /* 0x0000000108d07547 */ /* 0x000ff0000b800000 */
[----:B---3--:R-:W-:-:S05]  /*1150*/  IMAD.WIDE.U32 R8, R11, 0x4, R6 ;  /* 0x000000040b087825 */ /* 0x008fca00078e0006 */
[----:B------:R-:W2:Y:S04]  /*1160*/  LDG.E R13, desc[UR8][R8.64] ;  /* 0x00000008080d7981 */ /* 0x000ea8000c1e1900 */
[----:B------:R-:W3:Y:S04]  /*1170*/  LDG.E R15, desc[UR8][R8.64+0x4] ;  /* 0x00000408080f7981 */ /* 0x000ee8000c1e1900 */
[----:B------:R-:W4:Y:S04]  /*1180*/  LDG.E R21, desc[UR8][R8.64+0x8] ;  /* 0x0000080808157981 */ /* 0x000f28000c1e1900 */
[----:B------:R-:W4:Y:S01]  /*1190*/  LDG.E R23, desc[UR8][R8.64+0xc] ;  /* 0x00000c0808177981 */ /* 0x000f22000c1e1900 */
[----:B------:R-:W-:Y:S01]  /*11a0*/  HFMA2 R10, -RZ, RZ, 0.96630859375, -0.0022525787353515625 ;  /* 0x3bbb989dff0a7431 */ /* 0x000fe200000001ff */
[----:B------:R-:W-:-:S02]  /*11b0*/  MOV R2, 0x437c0000 ;  /* 0x437c000000027802 */ /* 0x000fc40000000f00 */
[----:B------:R-:W-:Y:S01]  /*11c0*/  IADD3 R11, PT, PT, R11, 0x4, RZ ;  /* 0x000000040b0b7810 */ /* 0x000fe20007ffe0ff */
[----:B--2--5:R-:W-:-:S04]  /*11d0*/  FADD R17, R13, -R0 ;  /* 0x800000000d117221 */ /* 0x024fc80000000000 */
[----:B------:R-:W-:Y:S01]  /*11e0*/  FFMA.SAT R13, R17, R10, 0.5 ;  /* 0x3f000000110d7423 */ /* 0x000fe2000000200a */
[----:B---3--:R-:W-:-:S03]  /*11f0*/  FADD R15, R15, -R0 ;  /* 0x800000000f0f7221 */ /* 0x008fc60000000000 */
[----:B------:R-:W-:Y:S01]  /*1200*/  FFMA.RM R12, R13, R2, 12582913 ;  /* 0x4b4000010d0c7423 */ /* 0x000fe20000004002 */
[----:B------:R-:W-:Y:S01]  /*1210*/  FFMA.SAT R19, R15, R10, 0.5 ;  /* 0x3f0000000f137423 */ /* 0x000fe2000000200a */
[--C-:B----4-:R-:W-:Y:S02]  /*1220*/  FADD R13, R21, -R0.reuse ;  /* 0x80000000150d7221 */ /* 0x110fe40000000000 */
[----:B------:R-:W-:Y:S01]  /*1230*/  FADD R16, R12, -12583039 ;  /* 0xcb40007f0c107421 */ /* 0x000fe20000000000 */
[----:B------:R-:W-:Y:S01]  /*1240*/  FFMA.RM R14, R19, R2, 12582913 ;  /* 0x4b400001130e7423 */ /* 0x000fe20000004002 */
[----:B------:R-:W-:Y:S01]  /*1250*/  FFMA.SAT R21, R13, R10, 0.5 ;  /* 0x3f0000000d157423 */ /* 0x000fe2000000200a */
[----:B------:R-:W-:Y:S01]  /*1260*/  FADD R19, R23, -R0 ;  /* 0x8000000017137221 */ /* 0x000fe20000000000 */
[----:B------:R-:W-:Y:S01]  /*1270*/  FFMA R16, R17, 1.4426950216293334961, -R16 ;  /* 0x3fb8aa3b11107823 */ /* 0x000fe20000000810 */
[----:B------:R-:W-:Y:S01]  /*1280*/  FADD R18, R14, -12583039 ;  /* 0xcb40007f0e127421 */ /* 0x000fe20000000000 */
[----:B------:R-:W-:-:S02]  /*1290*/  SHF.L.U32 R12, R12, 0x17, RZ ;  /* 0x000000170c0c7819 */ /* 0x000fc400000006ff */
[----:B------:R-:W-:Y:S01]  /*12a0*/  FFMA R17, R17, 1.925963033500011079e-08, R16 ;  /* 0x32a5706011117823 */ /* 0x000fe20000000010 */
[----:B------:R-:W-:Y:S01]  /*12b0*/  FFMA.RM R16, R21, R2, 12582913 ;  /* 0x4b40000115107423 */ /* 0x000fe20000004002 */
[----:B------:R-:W-:Y:S01]  /*12c0*/  FFMA.SAT R21, R19, R10, 0.5 ;  /* 0x3f00000013157423 */ /* 0x000fe2000000200a */
[----:B------:R-:W-:Y:S01]  /*12d0*/  FFMA R18, R15, 1.4426950216293334961, -R18 ;  /* 0x3fb8aa3b0f127823 */ /* 0x000fe20000000812 */
[----:B------:R-:W-:Y:S01]  /*12e0*/  SHF.L.U32 R14, R14, 0x17, RZ ;  /* 0x000000170e0e7819 */ /* 0x000fe200000006ff */
[C---:B------:R-:W-:Y:S01]  /*12f0*/  FADD R10, R16.reuse, -12583039 ;  /* 0xcb40007f100a7421 */ /* 0x040fe20000000000 */
[----:B------:R-:W-:Y:S01]  /*1300*/  FFMA.RM R21, R21, R2, 12582913 ;  /* 0x4b40000115157423 */ /* 0x000fe20000004002 */
[----:B------:R-:W-:Y:S01]  /*1310*/  FFMA R18, R15, 1.925963033500011079e-08, R18 ;  /* 0x32a570600f127823 */ /* 0x000fe20000000012 */
[----:B------:R-:W0:Y:S01]  /*1320*/  MUFU.EX2 R17, R17 ;  /* 0x0000001100117308 */ /* 0x000e220000000800 */
[----:B------:R-:W-:Y:S01]  /*1330*/  FFMA R10, R13, 1.4426950216293334961, -R10 ;  /* 0x3fb8aa3b0d0a7823 */ /* 0x000fe2000000080a */
[----:B------:R-:W-:Y:S01]  /*1340*/  FADD R2, R21, -12583039 ;  /* 0xcb40007f15027421 */ /* 0x000fe20000000000 */
[----:B------:R-:W-:-:S02]  /*1350*/  SHF.L.U32 R16, R16, 0x17, RZ ;  /* 0x0000001710107819 */ /* 0x000fc400000006ff */
[----:B------:R-:W-:Y:S01]  /*1360*/  FFMA R10, R13, 1.925963033500011079e-08, R10 ;  /* 0x32a570600d0a7823 */ /* 0x000fe2000000000a */
[----:B------:R-:W-:Y:S01]  /*1370*/  FFMA R2, R19, 1.4426950216293334961, -R2 ;  /* 0x3fb8aa3b13027823 */ /* 0x000fe20000000802 */
[----:B------:R-:W-:Y:S01]  /*1380*/  SHF.L.U32 R21, R21, 0x17, RZ ;  /* 0x0000001715157819 */ /* 0x000fe200000006ff */
[----:B------:R-:W1:Y:S02]  /*1390*/  MUFU.EX2 R15, R18 ;  /* 0x00000012000f7308 */ /* 0x000e640000000800 */
[----:B------:R-:W-:-:S06]  /*13a0*/  FFMA R2, R19, 1.925963033500011079e-08, R2 ;  /* 0x32a5706013027823 */ /* 0x000fcc0000000002 */
[----:B------:R-:W2:Y:S01]  /*13b0*/  MUFU.EX2 R13, R10 ;  /* 0x0000000a000d7308 */ /* 0x000ea20000000800 */
[----:B0-----:R-:W-:-:S04]  /*13c0*/  FMUL R12, R12, R17 ;  /* 0x000000110c0c7220 */ /* 0x001fc80000400000 */
[----:B------:R-:W-:Y:S01]  /*13d0*/  FADD R3, R3, R12 ;  /* 0x0000000c03037221 */ /* 0x000fe20000000000 */
[----:B------:R0:W-:Y:S02]  /*13e0*/  STG.E desc[UR8][R8.64], R12 ;  /* 0x0000000c08007986 */ /* 0x0001e4000c101908 */
[----:B------:R-:W3:Y:S01]  /*13f0*/  MUFU.EX2 R2, R2 ;  /* 0x0000000200027308 */ /* 0x000ee20000000800 */
[----:B-1----:R-:W-:-:S04]  /*1400*/  FMUL R14, R14, R15 ;  /* 0x0000000f0e0e7220 */ /* 0x002fc80000400000 */
[----:B------:R-:W-:Y:S01]  /*1410*/  FADD R3, R3, R14 ;  /* 0x0000000e03037221 */ /* 0x000fe20000000000 */
[----:B------:R0:W-:Y:S01]  /*1420*/  STG.E desc[UR8][R8.64+0x4], R14 ;  /* 0x0000040e08007986 */ /* 0x0001e2000c101908 */
[----:B--2---:R-:W-:-:S04]  /*1430*/  FMUL R13, R16, R13 ;  /* 0x0000000d100d7220 */ /* 0x004fc80000400000 */
[----:B------:R-:W-:Y:S01]  /*1440*/  FADD R3, R3, R13 ;  /* 0x0000000d03037221 */ /* 0x000fe20000000000 */
[----:B------:R0:W-:Y:S01]  /*1450*/  STG.E desc[UR8][R8.64+0x8], R13 ;  /* 0x0000080d08007986 */ /* 0x0001e2000c101908 */
[----:B---3--:R-:W-:-:S04]  /*1460*/  FMUL R21, R21, R2 ;  /* 0x0000000215157220 */ /* 0x008fc80000400000 */
[----:B------:R-:W-:Y:S01]  /*1470*/  FADD R3, R3, R21 ;  /* 0x0000001503037221 */ /* 0x000fe20000000000 */
[----:B------:R0:W-:Y:S06]  /*1480*/  STG.E desc[UR8][R8.64+0xc], R21 ;  /* 0x00000c1508007986 */ /* 0x0001ec000c101908 */
.L_x_9:
[----:B------:R-:W-:Y:S05]  /*1490*/  BRA.U !UP1, `(.L_x_6) ;  /* 0x0000000109c07547 */ /* 0x000fea000b800000 */
[----:B------:R-:W-:Y:S02]  /*14a0*/  UISETP.NE.AND UP0, UPT, UR6, 0x1, UPT ;  /* 0x000000010600788c */ /* 0x000fe4000bf05270 */
[----:B------:R-:W-:-:S04]  /*14b0*/  ULOP3.LUT UR4, UR4, 0x1, URZ, 0xc0, !UPT ;  /* 0x0000000104047892 */ /* 0x000fc8000f8ec0ff */
[----:B------:R-:W-:-:S03]  /*14c0*/  UISETP.NE.U32.AND UP1, UPT, UR4, 0x1, UPT ;  /* 0x000000010400788c */ /* 0x000fc6000bf25070 */
[----:B------:R-:W-:Y:S08]  /*14d0*/  BRA.U !UP0, `(.L_x_10) ;  /* 0x0000000108707547 */ /* 0x000ff0000b800000 */
[----:B0--3--:R-:W-:-:S05]  /*14e0*/  IMAD.WIDE.U32 R8, R11, 0x4, R6 ;  /* 0x000000040b087825 */ /* 0x009fca00078e0006 */
[----:B------:R-:W2:Y:S04]  /*14f0*/  LDG.E R13, desc[UR8][R8.64] ;  /* 0x00000008080d7981 */ /* 0x000ea8000c1e1900 */
[----:B------:R-:W3:Y:S01]  /*1500*/  LDG.E R15, desc[UR8][R8.64+0x4] ;  /* 0x00000408080f7981 */ /* 0x000ee2000c1e1900 */
[----:B------:R-:W-:Y:S01]  /*1510*/  HFMA2 R12, -RZ, RZ, 0.96630859375, -0.0022525787353515625 ;  /* 0x3bbb989dff0c7431 */ /* 0x000fe200000001ff */
[----:B------:R-:W-:Y:S02]  /*1520*/  MOV R17, 0x437c0000 ;  /* 0x437c000000117802 */ /* 0x000fe40000000f00 */
[----:B------:R-:W-:Y:S01]  /*1530*/  IADD3 R11, PT, PT, R11, 0x2, RZ ;  /* 0x000000020b0b7810 */ /* 0x000fe20007ffe0ff */
[--C-:B--2--5:R-:W-:Y:S01]  /*1540*/  FADD R13, R13, -R0.reuse ;  /* 0x800000000d0d7221 */ /* 0x124fe20000000000 */
[----:B---3--:R-:W-:-:S03]  /*1550*/  FADD R15, R15, -R0 ;  /* 0x800000000f0f7221 */ /* 0x008fc60000000000 */
[-C--:B------:R-:W-:Y:S01]  /*1560*/  FFMA.SAT R2, R13, R12.reuse, 0.5 ;  /* 0x3f0000000d027423 */ /* 0x080fe2000000200c */
[----:B------:R-:W-:-:S03]  /*1570*/  FFMA.SAT R12, R15, R12, 0.5 ;  /* 0x3f0000000f0c7423 */ /* 0x000fc6000000200c */
[-C--:B------:R-:W-:Y:S01]  /*1580*/  FFMA.RM R2, R2, R17.reuse, 12582913 ;  /* 0x4b40000102027423 */ /* 0x080fe20000004011 */
[----:B------:R-:W-:-:S03]  /*1590*/  FFMA.RM R12, R12, R17, 12582913 ;  /* 0x4b4000010c0c7423 */ /* 0x000fc60000004011 */
[C---:B------:R-:W-:Y:S01]  /*15a0*/  FADD R10, R2.reuse, -12583039 ;  /* 0xcb40007f020a7421 */ /* 0x040fe20000000000 */
[----:B------:R-:W-:Y:S01]  /*15b0*/  SHF.L.U32 R2, R2, 0x17, RZ ;  /* 0x0000001702027819 */ /* 0x000fe200000006ff */
[C---:B------:R-:W-:Y:S02]  /*15c0*/  FADD R14, R12.reuse, -12583039 ;  /* 0xcb40007f0c0e7421 */ /* 0x040fe40000000000 */
[----:B------:R-:W-:Y:S01]  /*15d0*/  FFMA R10, R13, 1.4426950216293334961, -R10 ;  /* 0x3fb8aa3b0d0a7823 */ /* 0x000fe2000000080a */
[----:B------:R-:W-:Y:S01]  /*15e0*/  SHF.L.U32 R12, R12, 0x17, RZ ;  /* 0x000000170c0c7819 */ /* 0x000fe200000006ff */
[----:B------:R-:W-:Y:S02]  /*15f0*/  FFMA R14, R15, 1.4426950216293334961, -R14 ;  /* 0x3fb8aa3b0f0e7823 */ /* 0x000fe4000000080e */
[----:B------:R-:W-:Y:S02]  /*1600*/  FFMA R10, R13, 1.925963033500011079e-08, R10 ;  /* 0x32a570600d0a7823 */ /* 0x000fe4000000000a */
[----:B------:R-:W-:-:S02]  /*1610*/  FFMA R14, R15, 1.925963033500011079e-08, R14 ;  /* 0x32a570600f0e7823 */ /* 0x000fc4000000000e */
[----:B------:R-:W0:Y:S08]  /*1620*/  MUFU.EX2 R13, R10 ;  /* 0x0000000a000d7308 */ /* 0x000e300000000800 */
[----:B------:R-:W1:Y:S01]  /*1630*/  MUFU.EX2 R15, R14 ;  /* 0x0000000e000f7308 */ /* 0x000e620000000800 */
[----:B0-----:R-:W-:-:S04]  /*1640*/  FMUL R2, R2, R13 ;  /* 0x0000000d02027220 */ /* 0x001fc80000400000 */
[----:B------:R-:W-:Y:S01]  /*1650*/  FADD R3, R3, R2 ;  /* 0x0000000203037221 */ /* 0x000fe20000000000 */
[----:B------:R2:W-:Y:S01]  /*1660*/  STG.E desc[UR8][R8.64], R2 ;  /* 0x0000000208007986 */ /* 0x0005e2000c101908 */
[----:B-1----:R-:W-:-:S04]  /*1670*/  FMUL R12, R12, R15 ;  /* 0x0000000f0c0c7220 */ /* 0x002fc80000400000 */
[----:B------:R-:W-:Y:S01]  /*1680*/  FADD R3, R3, R12 ;  /* 0x0000000c03037221 */ /* 0x000fe20000000000 */
[----:B------:R2:W-:Y:S06]  /*1690*/  STG.E desc[UR8][R8.64+0x4], R12 ;  /* 0x0000040c08007986 */ /* 0x0005ec000c101908 */
.L_x_10:
[----:B------:R-:W-:Y:S05]  /*16a0*/  BRA.U UP1, `(.L_x_6) ;  /* 0x00000001013c7547 */ /* 0x000fea000b800000 */
[----:B0-23--:R-:W-:-:S05]  /*16b0*/  IMAD.WIDE.U32 R8, R11, 0x4, R6 ;  /* 0x000000040b087825 */ /* 0x00dfca00078e0006 */
[----:B------:R-:W2:Y:S01]  /*16c0*/  LDG.E R11, desc[UR8][R8.64] ;  /* 0x00000008080b7981 */ /* 0x000ea2000c1e1900 */
[----:B------:R-:W-:Y:S01]  /*16d0*/  HFMA2 R2, -RZ, RZ, 0.96630859375, -0.0022525787353515625 ;  /* 0x3bbb989dff027431 */ /* 0x000fe200000001ff */
[----:B------:R-:W-:Y:S01]  /*16e0*/  MOV R13, 0x437c0000 ;  /* 0x437c0000000d7802 */ /* 0x000fe20000000f00 */
[----:B--2--5:R-:W-:-:S04]  /*16f0*/  FADD R11, R11, -R0 ;  /* 0x800000000b0b7221 */ /* 0x024fc80000000000 */
[----:B------:R-:W-:-:S04]  /*1700*/  FFMA.SAT R0, R11, R2, 0.5 ;  /* 0x3f0000000b007423 */ /* 0x000fc80000002002 */
[----:B------:R-:W-:-:S04]  /*1710*/  FFMA.RM R0, R0, R13, 12582913 ;  /* 0x4b40000100007423 */ /* 0x000fc8000000400d */
[C---:B------:R-:W-:Y:S01]  /*1720*/  FADD R2, R0.reuse, -12583039 ;  /* 0xcb40007f00027421 */ /* 0x040fe20000000000 */
[----:B------:R-:W-:-:S03]  /*1730*/  SHF.L.U32 R0, R0, 0x17, RZ ;  /* 0x0000001700007819 */ /* 0x000fc600000006ff */
[----:B------:R-:W-:-:S04]  /*1740*/  FFMA R2, R11, 1.4426950216293334961, -R2 ;  /* 0x3fb8aa3b0b027823 */ /* 0x000fc80000000802 */
[----:B------:R-:W-:-:S04]  /*1750*/  FFMA R2, R11, 1.925963033500011079e-08, R2 ;  /* 0x32a570600b027823 */ /* 0x000fc80000000002 */
[----:B------:R-:W0:Y:S02]  /*1760*/  MUFU.EX2 R11, R2 ;  /* 0x00000002000b7308 */ /* 0x000e240000000800 */
[----:B0-----:R-:W-:-:S04]  /*1770*/  FMUL R0, R0, R11 ;  /* 0x0000000b00007220 */ /* 0x001fc80000400000 */
[----:B------:R-:W-:Y:S01]  /*1780*/  FADD R3, R3, R0 ;  /* 0x0000000003037221 */ /* 0x000fe20000000000 */
[----:B------:R1:W-:Y:S06]  /*1790*/  STG.E desc[UR8][R8.64], R0 ;  /* 0x0000000008007986 */ /* 0x0003ec000c101908 */
.L_x_6:
[----:B--2---:R-:W2:Y:S02]  /*17a0*/  LDC R2, c[0x0][0x38c] ;  /* 0x0000e300ff027b82 */ /* 0x004ea40000000800 */
[----:B--2---:R-:W-:-:S13]  /*17b0*/  ISETP.GE.AND P0, PT, R2, 0x1, PT ;  /* 0x000000010200780c */ /* 0x004fda0003f06270 */
[----:B------:R-:W-:Y:S05]  /*17c0*/  @!P0 EXIT ;  /* 0x000000000000894d */ /* 0x000fea0003800000 */
[C---:B------:R-:W-:Y:S01]  /*17d0*/  ISETP.GE.U32.AND P0, PT, R2.reuse, 0x10, PT ;  /* 0x000000100200780c */ /* 0x040fe20003f06070 */
[----:B------:R-:W-:Y:S01]  /*17e0*/  HFMA2 R11, -RZ, RZ, 0, 0 ;  /* 0x00000000ff0b7431 */ /* 0x000fe200000001ff */
[----:B------:R-:W-:-:S11]  /*17f0*/  LOP3.LUT R10, R2, 0xf, RZ, 0xc0, !PT ;  /* 0x0000000f020a7812 */ /* 0x000fd600078ec0ff */
[----:B------:R-:W-:Y:S05]  /*1800*/  @!P0 BRA `(.L_x_11) ;  /* 0x0000001000088947 */ /* 0x000fea0003800000 */
[----:B-1---5:R-:W-:Y:S02]  /*1810*/  IADD3 R0, P0, PT, R6, 0x20, RZ ;  /* 0x0000002006007810 */ /* 0x022fe40007f1e0ff */
[----:B------:R-:W-:Y:S02]  /*1820*/  LOP3.LUT R11, R2, 0x7ffffff0, RZ, 0xc0, !PT ;  /* 0x7ffffff0020b7812 */ /* 0x000fe400078ec0ff */
[----:B0--3--:R-:W-:Y:S02]  /*1830*/  IADD3.X R13, PT, PT, RZ, R7, RZ, P0, !PT ;  /* 0x00000007ff0d7210 */ /* 0x009fe400007fe4ff */
[----:B------:R-:W-:-:S07]  /*1840*/  IADD3 R2, PT, PT, -R11, RZ, RZ ;  /* 0x000000ff0b027210 */ /* 0x000fce0007ffe1ff */
.L_x_44:
[----:B--2---:R-:W-:Y:S02]  /*1850*/  MOV R8, R0 ;  /* 0x0000000000087202 */ /* 0x004fe40000000f00 */
[----:B------:R-:W-:-:S05]  /*1860*/  MOV R9, R13 ;  /* 0x0000000d00097202 */ /* 0x000fca0000000f00 */
[----:B------:R-:W2:Y:S01]  /*1870*/  LDG.E R0, desc[UR8][R8.64+-0x20] ;  /* 0xffffe00808007981 */ /* 0x000ea2000c1e1900 */
[----:B------:R-:W0:Y:S01]  /*1880*/  MUFU.RCP R12, R3 ;  /* 0x00000003000c7308 */ /* 0x000e220000001000 */
[----:B------:R-:W-:Y:S01]  /*1890*/  IADD3 R2, PT, PT, R2, 0x10, RZ ;  /* 0x0000001002027810 */ /* 0x000fe20007ffe0ff */
[----:B------:R-:W-:Y:S03]  /*18a0*/  BSSY.RECONVERGENT B2, `(.L_x_12) ;  /* 0x000000c000027945 */ /* 0x000fe60003800200 */
[----:B------:R-:W-:Y:S01]  /*18b0*/  ISETP.NE.AND P2, PT, R2, RZ, PT ;  /* 0x000000ff0200720c */ /* 0x000fe20003f45270 */
[----:B0-----:R-:W-:-:S04]  /*18c0*/  FFMA R13, R12, -R3, 1 ;  /* 0x3f8000000c0d7423 */ /* 0x001fc80000000803 */
[----:B------:R-:W-:Y:S01]  /*18d0*/  FFMA R13, R12, R13, R12 ;  /* 0x0000000d0c0d7223 */ /* 0x000fe2000000000c */
[----:B--2---:R-:W0:Y:S03]  /*18e0*/  FCHK P0, R0, R3 ;  /* 0x0000000300007302 */ /* 0x004e260000000000 */
[----:B------:R-:W-:-:S04]  /*18f0*/  FFMA R12, R0, R13, RZ ;  /* 0x0000000d000c7223 */ /* 0x000fc800000000ff */
[----:B------:R-:W-:-:S04]  /*1900*/  FFMA R14, R12, -R3, R0 ;  /* 0x800000030c0e7223 */ /* 0x000fc80000000000 */
[----:B------:R-:W-:Y:S01]  /*1910*/  FFMA R13, R13, R14, R12 ;  /* 0x0000000e0d0d7223 */ /* 0x000fe2000000000c */
[----:B0-----:R-:W-:Y:S06]  /*1920*/  @!P0 BRA `(.L_x_13) ;  /* 0x00000000000c8947 */ /* 0x001fec0003800000 */
[----:B------:R-:W-:-:S07]  /*1930*/  MOV R12, 0x1950 ;  /* 0x00001950000c7802 */ /* 0x000fce0000000f00 */
[----:B------:R-:W-:Y:S05]  /*1940*/  CALL.REL.NOINC `($__internal_0_$__cuda_sm3x_div_rn_noftz_f32_slowpath) ;  /* 0x0000001c00647944 */ /* 0x000fea0003c00000 */
[----:B------:R-:W-:-:S07]  /*1950*/  MOV R13, R15 ;  /* 0x0000000f000d7202 */ /* 0x000fce0000000f00 */
.L_x_13:
[----:B------:R-:W-:Y:S05]  /*1960*/  BSYNC.RECONVERGENT B2 ;  /* 0x0000000000027941 */ /* 0x000fea0003800200 */
.L_x_12:
[----:B------:R-:W2:Y:S01]  /*1970*/  LDG.E R17, desc[UR8][R8.64+-0x1c] ;  /* 0xffffe40808117981 */ /* 0x000ea2000c1e1900 */
[----:B------:R-:W0:Y:S01]  /*1980*/  MUFU.RCP R0, R3 ;  /* 0x0000000300007308 */ /* 0x000e220000001000 */
[----:B------:R-:W-:Y:S02]  /*1990*/  BSSY.RECONVERGENT B2, `(.L_x_14) ;  /* 0x000000c000027945 */ /* 0x000fe40003800200 */
[----:B------:R1:W-:Y:S01]  /*19a0*/  STG.E desc[UR8][R8.64+-0x20], R13 ;  /* 0xffffe00d08007986 */ /* 0x0003e2000c101908 */
[----:B0-----:R-:W-:-:S04]  /*19b0*/  FFMA R15, R0, -R3, 1 ;  /* 0x3f800000000f7423 */ /* 0x001fc80000000803 */
[----:B------:R-:W-:Y:S01]  /*19c0*/  FFMA R0, R0, R15, R0 ;  /* 0x0000000f00007223 */ /* 0x000fe20000000000 */
[----:B--2---:R-:W0:Y:S03]  /*19d0*/  FCHK P0, R17, R3 ;  /* 0x0000000311007302 */ /* 0x004e260000000000 */
[----:B------:R-:W-:-:S04]  /*19e0*/  FFMA R12, R0, R17, RZ ;  /* 0x00000011000c7223 */ /* 0x000fc800000000ff */
[----:B------:R-:W-:-:S04]  /*19f0*/  FFMA R15, R12, -R3, R17 ;  /* 0x800000030c0f7223 */ /* 0x000fc80000000011 */
[----:B------:R-:W-:Y:S01]  /*1a00*/  FFMA R15, R0, R15, R12 ;  /* 0x0000000f000f7223 */ /* 0x000fe2000000000c */
[----:B01----:R-:W-:Y:S06]  /*1a10*/  @!P0 BRA `(.L_x_15) ;  /* 0x00000000000c8947 */ /* 0x003fec0003800000 */
[----:B------:R-:W-:Y:S02]  /*1a20*/  MOV R0, R17 ;  /* 0x0000001100007202 */ /* 0x000fe40000000f00 */
[----:B------:R-:W-:-:S07]  /*1a30*/  MOV R12, 0x1a50 ;  /* 0x00001a50000c7802 */ /* 0x000fce0000000f00 */
[----:B------:R-:W-:Y:S05]  /*1a40*/  CALL.REL.NOINC `($__internal_0_$__cuda_sm3x_div_rn_noftz_f32_slowpath) ;  /* 0x0000001c00247944 */ /* 0x000fea0003c00000 */
.L_x_15:
[----:B------:R-:W-:Y:S05]  /*1a50*/  BSYNC.RECONVERGENT B2 ;  /* 0x0000000000027941 */ /* 0x000fea0003800200 */
.L_x_14:
        /* <DEDUP_REMOVED lines=14> */
[----:B------:R-:W-:-:S07]  /*1b40*/  MOV R13, R15 ;  /* 0x0000000f000d7202 */ /* 0x000fce0000000f00 */
.L_x_17:
[----:B------:R-:W-:Y:S05]  /*1b50*/  BSYNC.RECONVERGENT B2 ;  /* 0x0000000000027941 */ /* 0x000fea0003800200 */
.L_x_16:
        /* <DEDUP_REMOVED lines=14> */
.L_x_19:
[----:B------:R-:W-:Y:S05]  /*1c40*/  BSYNC.RECONVERGENT B2 ;  /* 0x0000000000027941 */ /* 0x000fea0003800200 */
.L_x_18:
        /* <DEDUP_REMOVED lines=15> */
.L_x_21:
[----:B------:R-:W-:Y:S05]  /*1d40*/  BSYNC.RECONVERGENT B2 ;  /* 0x0000000000027941 */ /* 0x000fea0003800200 */
.L_x_20:
        /* <DEDUP_REMOVED lines=14> */
.L_x_23:
[----:B------:R-:W-:Y:S05]  /*1e30*/  BSYNC.RECONVERGENT B2 ;  /* 0x0000000000027941 */ /* 0x000fea0003800200 */
.L_x_22:
        /* <DEDUP_REMOVED lines=15> */
.L_x_25:
[----:B------:R-:W-:Y:S05]  /*1f30*/  BSYNC.RECONVERGENT B2 ;  /* 0x0000000000027941 */ /* 0x000fea0003800200 */
.L_x_24:
        /* <DEDUP_REMOVED lines=14> */
.L_x_27:
[----:B------:R-:W-:Y:S05]  /*2020*/  BSYNC.RECONVERGENT B2 ;  /* 0x0000000000027941 */ /* 0x000fea0003800200 */
.L_x_26:
        /* <DEDUP_REMOVED lines=15> */
.L_x_29:
[----:B------:R-:W-:Y:S05]  /*2120*/  BSYNC.RECONVERGENT B2 ;  /* 0x0000000000027941 */ /* 0x000fea0003800200 */
.L_x_28:
        /* <DEDUP_REMOVED lines=14> */
.L_x_31:
[----:B------:R-:W-:Y:S05]  /*2210*/  BSYNC.RECONVERGENT B2 ;  /* 0x0000000000027941 */ /* 0x000fea0003800200 */
.L_x_30:
        /* <DEDUP_REMOVED lines=15> */
.L_x_33:
[----:B------:R-:W-:Y:S05]  /*2310*/  BSYNC.RECONVERGENT B2 ;  /* 0x0000000000027941 */ /* 0x000fea0003800200 */
.L_x_32:
        /* <DEDUP_REMOVED lines=14> */
.L_x_35:
[----:B------:R-:W-:Y:S05]  /*2400*/  BSYNC.RECONVERGENT B2 ;  /* 0x0000000000027941 */ /* 0x000fea0003800200 */
.L_x_34:
        /* <DEDUP_REMOVED lines=15> */
.L_x_37:
[----:B------:R-:W-:Y:S05]  /*2500*/  BSYNC.RECONVERGENT B2 ;  /* 0x0000000000027941 */ /* 0x000fea0003800200 */
.L_x_36:
        /* <DEDUP_REMOVED lines=14> */
.L_x_39:
[----:B------:R-:W-:Y:S05]  /*25f0*/  BSYNC.RECONVERGENT B2 ;  /* 0x0000000000027941 */ /* 0x000fea0003800200 */
.L_x_38:
        /* <DEDUP_REMOVED lines=15> */
.L_x_41:
[----:B------:R-:W-:Y:S05]  /*26f0*/  BSYNC.RECONVERGENT B2 ;  /* 0x0000000000027941 */ /* 0x000fea0003800200 */
.L_x_40:
        /* <DEDUP_REMOVED lines=14> */
.L_x_43:
[----:B------:R-:W-:Y:S05]  /*27e0*/  BSYNC.RECONVERGENT B2 ;  /* 0x0000000000027941 */ /* 0x000fea0003800200 */
.L_x_42:
[----:B------:R2:W-:Y:S01]  /*27f0*/  STG.E desc[UR8][R8.64+0x1c], R15 ;  /* 0x00001c0f08007986 */ /* 0x0005e2000c101908 */
[----:B------:R-:W-:-:S04]  /*2800*/  IADD3 R0, P0, PT, R8, 0x40, RZ ;  /* 0x0000004008007810 */ /* 0x000fc80007f1e0ff */
[----:B------:R-:W-:Y:S01]  /*2810*/  IADD3.X R13, PT, PT, RZ, R9, RZ, P0, !PT ;  /* 0x00000009ff0d7210 */ /* 0x000fe200007fe4ff */
[----:B------:R-:W-:Y:S08]  /*2820*/  @P2 BRA `(.L_x_44) ;  /* 0xfffffff000082947 */ /* 0x000ff0000383ffff */
.L_x_11:
[----:B------:R-:W-:-:S13]  /*2830*/  ISETP.NE.AND P0, PT, R10, RZ, PT ;  /* 0x000000ff0a00720c */ /* 0x000fda0003f05270 */
[----:B------:R-:W-:Y:S05]  /*2840*/  @!P0 EXIT ;  /* 0x000000000000894d */ /* 0x000fea0003800000 */
[----:B------:R-:W4:Y:S01]  /*2850*/  LDCU UR4, c[0x0][0x38c] ;  /* 0x00007180ff0477ac */ /* 0x000f220008000800 */
[----:B------:R-:W-:Y:S01]  /*2860*/  ISETP.GE.U32.AND P0, PT, R10, 0x8, PT ;  /* 0x000000080a00780c */ /* 0x000fe20003f06070 */
[----:B----4-:R-:W-:-:S12]  /*2870*/  ULOP3.LUT UR4, UR4, 0x7, URZ, 0xc0, !UPT ;  /* 0x0000000704047892 */ /* 0x010fd8000f8ec0ff */
[----:B------:R-:W-:Y:S05]  /*2880*/  @!P0 BRA `(.L_x_45) ;  /* 0x0000000400f88947 */ /* 0x000fea0003800000 */
[----:B0123--:R-:W-:-:S05]  /*2890*/  IMAD.WIDE.U32 R8, R11, 0x4, R6 ;  /* 0x000000040b087825 */ /* 0x00ffca00078e0006 */
[----:B------:R-:W2:Y:S01]  /*28a0*/  LDG.E R15, desc[UR8][R8.64] ;  /* 0x00000008080f7981 */ /* 0x000ea2000c1e1900 */
[----:B-----5:R-:W0:Y:S01]  /*28b0*/  MUFU.RCP R0, R3 ;  /* 0x0000000300007308 */ /* 0x020e220000001000 */
[----:B------:R-:W-:Y:S01]  /*28c0*/  BSSY.RECONVERGENT B2, `(.L_x_46) ;  /* 0x000000c000027945 */ /* 0x000fe20003800200 */
[----:B0-----:R-:W-:-:S04]  /*28d0*/  FFMA R13, R0, -R3, 1 ;  /* 0x3f800000000d7423 */ /* 0x001fc80000000803 */
[----:B------:R-:W-:Y:S02]  /*28e0*/  FFMA R0, R0, R13, R0 ;  /* 0x0000000d00007223 */ /* 0x000fe40000000000 */
[----:B--2---:R-:W0:Y:S02]  /*28f0*/  FCHK P0, R15, R3 ;  /* 0x000000030f007302 */ /* 0x004e240000000000 */
[----:B------:R-:W-:-:S04]  /*2900*/  FFMA R2, R0, R15, RZ ;  /* 0x0000000f00027223 */ /* 0x000fc800000000ff */
[----:B------:R-:W-:-:S04]  /*2910*/  FFMA R13, R2, -R3, R15 ;  /* 0x80000003020d7223 */ /* 0x000fc8000000000f */
[----:B------:R-:W-:Y:S01]  /*2920*/  FFMA R13, R0, R13, R2 ;  /* 0x0000000d000d7223 */ /* 0x000fe20000000002 */
[----:B0-----:R-:W-:Y:S06]  /*2930*/  @!P0 BRA `(.L_x_47) ;  /* 0x0000000000108947 */ /* 0x001fec0003800000 */
[----:B------:R-:W-:Y:S02]  /*2940*/  MOV R0, R15 ;  /* 0x0000000f00007202 */ /* 0x000fe40000000f00 */
[----:B------:R-:W-:-:S07]  /*2950*/  MOV R12, 0x2970 ;  /* 0x00002970000c7802 */ /* 0x000fce0000000f00 */
[----:B------:R-:W-:Y:S05]  /*2960*/  CALL.REL.NOINC `($__internal_0_$__cuda_sm3x_div_rn_noftz_f32_slowpath) ;  /* 0x0000000c005c7944 */ /* 0x000fea0003c00000 */
[----:B------:R-:W-:-:S07]  /*2970*/  MOV R13, R15 ;  /* 0x0000000f000d7202 */ /* 0x000fce0000000f00 */
.L_x_47:
[----:B------:R-:W-:Y:S05]  /*2980*/  BSYNC.RECONVERGENT B2 ;  /* 0x0000000000027941 */ /* 0x000fea0003800200 */
.L_x_46:
        /* <DEDUP_REMOVED lines=14> */
.L_x_49:
[----:B------:R-:W-:Y:S05]  /*2a70*/  BSYNC.RECONVERGENT B2 ;  /* 0x0000000000027941 */ /* 0x000fea0003800200 */
.L_x_48:
        /* <DEDUP_REMOVED lines=15> */
.L_x_51:
[----:B------:R-:W-:Y:S05]  /*2b70*/  BSYNC.RECONVERGENT B2 ;  /* 0x0000000000027941 */ /* 0x000fea0003800200 */
.L_x_50:
        /* <DEDUP_REMOVED lines=14> */
.L_x_53:
[----:B------:R-:W-:Y:S05]  /*2c60*/  BSYNC.RECONVERGENT B2 ;  /* 0x0000000000027941 */ /* 0x000fea0003800200 */
.L_x_52:
        /* <DEDUP_REMOVED lines=15> */
.L_x_55:
[----:B------:R-:W-:Y:S05]  /*2d60*/  BSYNC.RECONVERGENT B2 ;  /* 0x0000000000027941 */ /* 0x000fea0003800200 */
.L_x_54:
        /* <DEDUP_REMOVED lines=14> */
.L_x_57:
[----:B------:R-:W-:Y:S05]  /*2e50*/  BSYNC.RECONVERGENT B2 ;  /* 0x0000000000027941 */ /* 0x000fea0003800200 */
.L_x_56:
        /* <DEDUP_REMOVED lines=15> */
.L_x_59:
[----:B------:R-:W-:Y:S05]  /*2f50*/  BSYNC.RECONVERGENT B2 ;  /* 0x0000000000027941 */ /* 0x000fea0003800200 */
.L_x_58:
        /* <DEDUP_REMOVED lines=14> */
.L_x_61:
[----:B------:R-:W-:Y:S05]  /*3040*/  BSYNC.RECONVERGENT B2 ;  /* 0x0000000000027941 */ /* 0x000fea0003800200 */
.L_x_60:
[----:B------:R4:W-:Y:S01]  /*3050*/  STG.E desc[UR8][R8.64+0x1c], R15 ;  /* 0x00001c0f08007986 */ /* 0x0009e2000c101908 */
[----:B------:R-:W-:-:S07]  /*3060*/  IADD3 R11, PT, PT, R11, 0x8, RZ ;  /* 0x000000080b0b7810 */ /* 0x000fce0007ffe0ff */
.L_x_45:
[----:B------:R-:W-:-:S13]  /*3070*/  ISETP.NE.AND P0, PT, RZ, UR4, PT ;  /* 0x00000004ff007c0c */ /* 0x000fda000bf05270 */
[----:B------:R-:W-:Y:S05]  /*3080*/  @!P0 EXIT ;  /* 0x000000000000894d */ /* 0x000fea0003800000 */
[----:B------:R-:W0:Y:S01]  /*3090*/  LDCU UR5, c[0x0][0x38c] ;  /* 0x00007180ff0577ac */ /* 0x000e220008000800 */
[----:B------:R-:W-:Y:S02]  /*30a0*/  UISETP.GE.U32.AND UP0, UPT, UR4, 0x4, UPT ;  /* 0x000000040400788c */ /* 0x000fe4000bf06070 */
[----:B0-----:R-:W-:-:S07]  /*30b0*/  ULOP3.LUT UR5, UR5, 0x3, URZ, 0xc0, !UPT ;  /* 0x0000000305057892 */ /* 0x001fce000f8ec0ff */
[----:B------:R-:W-:Y:S05]  /*30c0*/  BRA.U !UP0, `(.L_x_62) ;  /* 0x0000000508087547 */ /* 0x000fea000b800000 */
[----:B------:R-:W-:-:S05]  /*30d0*/  IMAD.WIDE.U32 R6, R11, 0x4, R6 ;  /* 0x000000040b067825 */ /* 0x000fca00078e0006 */
[----:B---3--:R-:W3:Y:S01]  /*30e0*/  LDG.E R13, desc[UR8][R6.64] ;  /* 0x00000008060d7981 */ /* 0x008ee2000c1e1900 */
[----:B-1---5:R-:W2:Y:S01]  /*30f0*/  MUFU.RCP R0, R3 ;  /* 0x0000000300007308 */ /* 0x022ea20000001000 */
[----:B------:R-:W-:Y:S01]  /*3100*/  BSSY.RECONVERGENT B2, `(.L_x_63) ;  /* 0x000000c000027945 */ /* 0x000fe20003800200 */
[----:B--2-4-:R-:W-:-:S04]  /*3110*/  FFMA R9, R0, -R3, 1 ;  /* 0x3f80000000097423 */ /* 0x014fc80000000803 */
[----:B------:R-:W-:Y:S02]  /*3120*/  FFMA R0, R0, R9, R0 ;  /* 0x0000000900007223 */ /* 0x000fe40000000000 */
[----:B---3--:R-:W0:Y:S02]  /*3130*/  FCHK P0, R13, R3 ;  /* 0x000000030d007302 */ /* 0x008e240000000000 */
        /* <DEDUP_REMOVED lines=8> */
.L_x_64:
[----:B------:R-:W-:Y:S05]  /*31c0*/  BSYNC.RECONVERGENT B2 ;  /* 0x0000000000027941 */ /* 0x000fea0003800200 */
.L_x_63:
        /* <DEDUP_REMOVED lines=15> */
.L_x_66:
[----:B------:R-:W-:Y:S05]  /*32c0*/  BSYNC.RECONVERGENT B2 ;  /* 0x0000000000027941 */ /* 0x000fea0003800200 */
.L_x_65:
        /* <DEDUP_REMOVED lines=15> */
.L_x_68:
[----:B------:R-:W-:Y:S05]  /*33c0*/  BSYNC.RECONVERGENT B2 ;  /* 0x0000000000027941 */ /* 0x000fea0003800200 */
.L_x_67:
        /* <DEDUP_REMOVED lines=15> */
.L_x_70:
[----:B------:R-:W-:Y:S05]  /*34c0*/  BSYNC.RECONVERGENT B2 ;  /* 0x0000000000027941 */ /* 0x000fea0003800200 */
.L_x_69:
[----:B------:R0:W-:Y:S01]  /*34d0*/  STG.E desc[UR8][R6.64+0xc], R13 ;  /* 0x00000c0d06007986 */ /* 0x0001e2000c101908 */
[----:B------:R-:W-:-:S07]  /*34e0*/  IADD3 R11, PT, PT, R11, 0x4, RZ ;  /* 0x000000040b0b7810 */ /* 0x000fce0007ffe0ff */
.L_x_62:
[----:B------:R-:W-:-:S13]  /*34f0*/  ISETP.NE.AND P0, PT, RZ, UR5, PT ;  /* 0x00000005ff007c0c */ /* 0x000fda000bf05270 */
[----:B------:R-:W-:Y:S05]  /*3500*/  @!P0 EXIT ;  /* 0x000000000000894d */ /* 0x000fea0003800000 */
[----:B------:R-:W1:Y:S01]  /*3510*/  LDCU.64 UR6, c[0x0][0x380] ;  /* 0x00007000ff0677ac */ /* 0x000e620008000a00 */
[----:B------:R-:W-:Y:S01]  /*3520*/  IMAD.WIDE.U32 R4, R11, 0x4, R4 ;  /* 0x000000040b047825 */ /* 0x000fe200078e0004 */
[----:B------:R-:W-:Y:S02]  /*3530*/  UIADD3 UR4, UPT, UPT, -UR5, URZ, URZ ;  /* 0x000000ff05047290 */ /* 0x000fe4000fffe1ff */
[----:B-1---5:R-:W-:-:S04]  /*3540*/  IADD3 R0, P0, PT, R4, UR6, RZ ;  /* 0x0000000604007c10 */ /* 0x022fc8000ff1e0ff */
[----:B--234-:R-:W-:-:S09]  /*3550*/  IADD3.X R9, PT, PT, R5, UR7, RZ, P0, !PT ;  /* 0x0000000705097c10 */ /* 0x01cfd200087fe4ff */
.L_x_73:
[----:B-1----:R-:W-:Y:S02]  /*3560*/  MOV R4, R0 ;  /* 0x0000000000047202 */ /* 0x002fe40000000f00 */
[----:B------:R-:W-:-:S05]  /*3570*/  MOV R5, R9 ;  /* 0x0000000900057202 */ /* 0x000fca0000000f00 */
[----:B------:R-:W2:Y:S01]  /*3580*/  LDG.E R9, desc[UR8][R4.64] ;  /* 0x0000000804097981 */ /* 0x000ea2000c1e1900 */
[----:B------:R-:W0:Y:S01]  /*3590*/  MUFU.RCP R0, R3 ;  /* 0x0000000300007308 */ /* 0x000e220000001000 */
[----:B------:R-:W-:Y:S01]  /*35a0*/  UIADD3 UR4, UPT, UPT, UR4, 0x1, URZ ;  /* 0x0000000104047890 */ /* 0x000fe2000fffe0ff */
[----:B------:R-:W-:Y:S03]  /*35b0*/  BSSY.RECONVERGENT B2, `(.L_x_71) ;  /* 0x000000d000027945 */ /* 0x000fe60003800200 */
[----:B------:R-:W-:Y:S01]  /*35c0*/  UISETP.NE.AND UP0, UPT, UR4, URZ, UPT ;  /* 0x000000ff0400728c */ /* 0x000fe2000bf05270 */
[----:B0-----:R-:W-:-:S04]  /*35d0*/  FFMA R7, R0, -R3, 1 ;  /* 0x3f80000000077423 */ /* 0x001fc80000000803 */
[----:B------:R-:W-:Y:S01]  /*35e0*/  FFMA R0, R0, R7, R0 ;  /* 0x0000000700007223 */ /* 0x000fe20000000000 */
[----:B--2---:R-:W0:Y:S03]  /*35f0*/  FCHK P0, R9, R3 ;  /* 0x0000000309007302 */ /* 0x004e260000000000 */
        /* <DEDUP_REMOVED lines=8> */
.L_x_72:
[----:B------:R-:W-:Y:S05]  /*3680*/  BSYNC.RECONVERGENT B2 ;  /* 0x0000000000027941 */ /* 0x000fea0003800200 */
.L_x_71:
[----:B------:R1:W-:Y:S01]  /*3690*/  STG.E desc[UR8][R4.64], R7 ;  /* 0x0000000704007986 */ /* 0x0003e2000c101908 */
[----:B------:R-:W-:-:S04]  /*36a0*/  IADD3 R0, P0, PT, R4, 0x4, RZ ;  /* 0x0000000404007810 */ /* 0x000fc80007f1e0ff */
[----:B------:R-:W-:Y:S01]  /*36b0*/  IADD3.X R9, PT, PT, RZ, R5, RZ, P0, !PT ;  /* 0x00000005ff097210 */ /* 0x000fe200007fe4ff */
[----:B------:R-:W-:Y:S08]  /*36c0*/  BRA.U UP0, `(.L_x_73) ;  /* 0xfffffffd00a47547 */ /* 0x000ff0000b83ffff */
[----:B------:R-:W-:Y:S05]  /*36d0*/  EXIT ;  /* 0x000000000000794d */ /* 0x000fea0003800000 */
        .weak           $__internal_0_$__cuda_sm3x_div_rn_noftz_f32_slowpath
        .type           $__internal_0_$__cuda_sm3x_div_rn_noftz_f32_slowpath,@function
        .size           $__internal_0_$__cuda_sm3x_div_rn_noftz_f32_slowpath,(.L_x_86 - $__internal_0_$__cuda_sm3x_div_rn_noftz_f32_slowpath)
$__internal_0_$__cuda_sm3x_div_rn_noftz_f32_slowpath:
[----:B------:R-:W-:Y:S01]  /*36e0*/  SHF.R.U32.HI R13, RZ, 0x17, R3 ;  /* 0x00000017ff0d7819 */ /* 0x000fe20000011603 */
[----:B------:R-:W-:Y:S01]  /*36f0*/  BSSY.RECONVERGENT B0, `(.L_x_74) ;  /* 0x0000063000007945 */ /* 0x000fe20003800200 */
[----:B------:R-:W-:Y:S02]  /*3700*/  SHF.R.U32.HI R16, RZ, 0x17, R0 ;  /* 0x00000017ff107819 */ /* 0x000fe40000011600 */
[----:B------:R-:W-:Y:S02]  /*3710*/  LOP3.LUT R13, R13, 0xff, RZ, 0xc0, !PT ;  /* 0x000000ff0d0d7812 */ /* 0x000fe400078ec0ff */
[----:B------:R-:W-:Y:S02]  /*3720*/  LOP3.LUT R16, R16, 0xff, RZ, 0xc0, !PT ;  /* 0x000000ff10107812 */ /* 0x000fe400078ec0ff */
[----:B------:R-:W-:Y:S02]  /*3730*/  IADD3 R18, PT, PT, R13, -0x1, RZ ;  /* 0xffffffff0d127810 */ /* 0x000fe40007ffe0ff */
[----:B------:R-:W-:-:S02]  /*3740*/  IADD3 R17, PT, PT, R16, -0x1, RZ ;  /* 0xffffffff10117810 */ /* 0x000fc40007ffe0ff */
[----:B------:R-:W-:Y:S02]  /*3750*/  ISETP.GT.U32.AND P0, PT, R18, 0xfd, PT ;  /* 0x000000fd1200780c */ /* 0x000fe40003f04070 */
[----:B------:R-:W-:Y:S02]  /*3760*/  MOV R15, R3 ;  /* 0x00000003000f7202 */ /* 0x000fe40000000f00 */
[----:B------:R-:W-:-:S13]  /*3770*/  ISETP.GT.U32.OR P0, PT, R17, 0xfd, P0 ;  /* 0x000000fd1100780c */ /* 0x000fda0000704470 */
[----:B------:R-:W-:Y:S01]  /*3780*/  @!P0 MOV R14, RZ ;  /* 0x000000ff000e8202 */ /* 0x000fe20000000f00 */
[----:B------:R-:W-:Y:S06]  /*3790*/  @!P0 BRA `(.L_x_75) ;  /* 0x00000000005c8947 */ /* 0x000fec0003800000 */
[----:B------:R-:W-:Y:S02]  /*37a0*/  FSETP.GTU.FTZ.AND P0, PT, |R0|, +INF , PT ;  /* 0x7f8000000000780b */ /* 0x000fe40003f1c200 */
[----:B------:R-:W-:-:S04]  /*37b0*/  FSETP.GTU.FTZ.AND P1, PT, |R3|, +INF , PT ;  /* 0x7f8000000300780b */ /* 0x000fc80003f3c200 */
[----:B------:R-:W-:-:S13]  /*37c0*/  PLOP3.LUT P0, PT, P0, P1, PT, 0xf8, 0x8f ;  /* 0x00000000008f781c */ /* 0x000fda0000703f70 */
[----:B------:R-:W-:Y:S05]  /*37d0*/  @P0 BRA `(.L_x_76) ;  /* 0x00000004004c0947 */ /* 0x000fea0003800000 */
[----:B------:R-:W-:-:S13]  /*37e0*/  LOP3.LUT P0, RZ, R15, 0x7fffffff, R0, 0xc8, !PT ;  /* 0x7fffffff0fff7812 */ /* 0x000fda000780c800 */
[----:B------:R-:W-:Y:S05]  /*37f0*/  @!P0 BRA `(.L_x_77) ;  /* 0x00000004003c8947 */ /* 0x000fea0003800000 */
[C---:B------:R-:W-:Y:S02]  /*3800*/  FSETP.NEU.FTZ.AND P3, PT, |R0|.reuse, +INF , PT ;  /* 0x7f8000000000780b */ /* 0x040fe40003f7d200 */
[----:B------:R-:W-:Y:S02]  /*3810*/  FSETP.NEU.FTZ.AND P1, PT, |R3|, +INF , PT ;  /* 0x7f8000000300780b */ /* 0x000fe40003f3d200 */
[----:B------:R-:W-:-:S11]  /*3820*/  FSETP.NEU.FTZ.AND P0, PT, |R0|, +INF , PT ;  /* 0x7f8000000000780b */ /* 0x000fd60003f1d200 */
[----:B------:R-:W-:Y:S05]  /*3830*/  @!P1 BRA !P3, `(.L_x_77) ;  /* 0x00000004002c9947 */ /* 0x000fea0005800000 */
[----:B------:R-:W-:-:S04]  /*3840*/  LOP3.LUT P3, RZ, R0, 0x7fffffff, RZ, 0xc0, !PT ;  /* 0x7fffffff00ff7812 */ /* 0x000fc8000786c0ff */
[----:B------:R-:W-:-:S13]  /*3850*/  PLOP3.LUT P1, PT, P1, P3, PT, 0x2f, 0xf2 ;  /* 0x0000000000f2781c */ /* 0x000fda0000f26577 */
[----:B------:R-:W-:Y:S05]  /*3860*/  @P1 BRA `(.L_x_78) ;  /* 0x0000000400181947 */ /* 0x000fea0003800000 */
[----:B------:R-:W-:-:S04]  /*3870*/  LOP3.LUT P1, RZ, R15, 0x7fffffff, RZ, 0xc0, !PT ;  /* 0x7fffffff0fff7812 */ /* 0x000fc8000782c0ff */
[----:B------:R-:W-:-:S13]  /*3880*/  PLOP3.LUT P0, PT, P0, P1, PT, 0x2f, 0xf2 ;  /* 0x0000000000f2781c */ /* 0x000fda0000702577 */
[----:B------:R-:W-:Y:S05]  /*3890*/  @P0 BRA `(.L_x_79) ;  /* 0x0000000400000947 */ /* 0x000fea0003800000 */
[----:B------:R-:W-:Y:S02]  /*38a0*/  ISETP.GE.AND P0, PT, R17, RZ, PT ;  /* 0x000000ff1100720c */ /* 0x000fe40003f06270 */
[----:B------:R-:W-:-:S11]  /*38b0*/  ISETP.GE.AND P1, PT, R18, RZ, PT ;  /* 0x000000ff1200720c */ /* 0x000fd60003f26270 */
[----:B------:R-:W-:Y:S01]  /*38c0*/  @P0 MOV R14, RZ ;  /* 0x000000ff000e0202 */ /* 0x000fe20000000f00 */
[----:B------:R-:W-:Y:S01]  /*38d0*/  @!P0 FFMA R0, R0, 1.84467440737095516160e+19, RZ ;  /* 0x5f80000000008823 */ /* 0x000fe200000000ff */
[----:B------:R-:W-:Y:S01]  /*38e0*/  @!P0 MOV R14, 0xffffffc0 ;  /* 0xffffffc0000e8802 */ /* 0x000fe20000000f00 */
[----:B------:R-:W-:-:S03]  /*38f0*/  @!P1 FFMA R15, R3, 1.84467440737095516160e+19, RZ ;  /* 0x5f800000030f9823 */ /* 0x000fc600000000ff */
[----:B------:R-:W-:-:S07]  /*3900*/  @!P1 IADD3 R14, PT, PT, R14, 0x40, RZ ;  /* 0x000000400e0e9810 */ /* 0x000fce0007ffe0ff */
.L_x_75:
[----:B------:R-:W-:Y:S01]  /*3910*/  LEA R18, R13, 0xc0800000, 0x17 ;  /* 0xc08000000d127811 */ /* 0x000fe200078eb8ff */
[----:B------:R-:W-:Y:S01]  /*3920*/  BSSY.RECONVERGENT B1, `(.L_x_80) ;  /* 0x0000036000017945 */ /* 0x000fe20003800200 */
[----:B------:R-:W-:Y:S02]  /*3930*/  IADD3 R16, PT, PT, R16, -0x7f, RZ ;  /* 0xffffff8110107810 */ /* 0x000fe40007ffe0ff */
[----:B------:R-:W-:-:S03]  /*3940*/  IADD3 R19, PT, PT, -R18, R15, RZ ;  /* 0x0000000f12137210 */ /* 0x000fc60007ffe1ff */
[C---:B------:R-:W-:Y:S01]  /*3950*/  IMAD R0, R16.reuse, -0x800000, R0 ;  /* 0xff80000010007824 */ /* 0x040fe200078e0200 */
[----:B------:R0:W1:Y:S01]  /*3960*/  MUFU.RCP R18, R19 ;  /* 0x0000001300127308 */ /* 0x0000620000001000 */
[----:B------:R-:W-:Y:S01]  /*3970*/  FADD.FTZ R15, -R19, -RZ ;  /* 0x800000ff130f7221 */ /* 0x000fe20000010100 */
[----:B0-----:R-:W-:-:S04]  /*3980*/  IADD3 R19, PT, PT, R16, 0x7f, -R13 ;  /* 0x0000007f10137810 */ /* 0x001fc80007ffe80d */
[----:B------:R-:W-:Y:S01]  /*3990*/  IADD3 R19, PT, PT, R19, R14, RZ ;  /* 0x0000000e13137210 */ /* 0x000fe20007ffe0ff */
[----:B-1----:R-:W-:-:S04]  /*39a0*/  FFMA R17, R18, R15, 1 ;  /* 0x3f80000012117423 */ /* 0x002fc8000000000f */
[----:B------:R-:W-:-:S04]  /*39b0*/  FFMA R17, R18, R17, R18 ;  /* 0x0000001112117223 */ /* 0x000fc80000000012 */
[----:B------:R-:W-:-:S04]  /*39c0*/  FFMA R18, R0, R17, RZ ;  /* 0x0000001100127223 */ /* 0x000fc800000000ff */
[----:B------:R-:W-:-:S04]  /*39d0*/  FFMA R20, R15, R18, R0 ;  /* 0x000000120f147223 */ /* 0x000fc80000000000 */
[----:B------:R-:W-:-:S04]  /*39e0*/  FFMA R18, R17, R20, R18 ;  /* 0x0000001411127223 */ /* 0x000fc80000000012 */
[----:B------:R-:W-:-:S04]  /*39f0*/  FFMA R15, R15, R18, R0 ;  /* 0x000000120f0f7223 */ /* 0x000fc80000000000 */
[----:B------:R-:W-:-:S05]  /*3a00*/  FFMA R0, R17, R15, R18 ;  /* 0x0000000f11007223 */ /* 0x000fca0000000012 */
[----:B------:R-:W-:-:S04]  /*3a10*/  SHF.R.U32.HI R13, RZ, 0x17, R0 ;  /* 0x00000017ff0d7819 */ /* 0x000fc80000011600 */
[----:B------:R-:W-:-:S04]  /*3a20*/  LOP3.LUT R13, R13, 0xff, RZ, 0xc0, !PT ;  /* 0x000000ff0d0d7812 */ /* 0x000fc800078ec0ff */
[----:B------:R-:W-:-:S04]  /*3a30*/  IADD3 R13, PT, PT, R13, R19, RZ ;  /* 0x000000130d0d7210 */ /* 0x000fc80007ffe0ff */
[----:B------:R-:W-:-:S04]  /*3a40*/  IADD3 R14, PT, PT, R13, -0x1, RZ ;  /* 0xffffffff0d0e7810 */ /* 0x000fc80007ffe0ff */
[----:B------:R-:W-:-:S13]  /*3a50*/  ISETP.GE.U32.AND P0, PT, R14, 0xfe, PT ;  /* 0x000000fe0e00780c */ /* 0x000fda0003f06070 */
[----:B------:R-:W-:Y:S05]  /*3a60*/  @!P0 BRA `(.L_x_81) ;  /* 0x0000000000808947 */ /* 0x000fea0003800000 */
[----:B------:R-:W-:-:S13]  /*3a70*/  ISETP.GT.AND P0, PT, R13, 0xfe, PT ;  /* 0x000000fe0d00780c */ /* 0x000fda0003f04270 */
[----:B------:R-:W-:Y:S05]  /*3a80*/  @P0 BRA `(.L_x_82) ;  /* 0x00000000006c0947 */ /* 0x000fea0003800000 */
[----:B------:R-:W-:-:S13]  /*3a90*/  ISETP.GE.AND P0, PT, R13, 0x1, PT ;  /* 0x000000010d00780c */ /* 0x000fda0003f06270 */
[----:B------:R-:W-:Y:S05]  /*3aa0*/  @P0 BRA `(.L_x_83) ;  /* 0x0000000000740947 */ /* 0x000fea0003800000 */
[----:B------:R-:W-:Y:S02]  /*3ab0*/  ISETP.GE.AND P0, PT, R13, -0x18, PT ;  /* 0xffffffe80d00780c */ /* 0x000fe40003f06270 */
[----:B------:R-:W-:-:S11]  /*3ac0*/  LOP3.LUT R0, R0, 0x80000000, RZ, 0xc0, !PT ;  /* 0x8000000000007812 */ /* 0x000fd600078ec0ff */
[----:B------:R-:W-:Y:S05]  /*3ad0*/  @!P0 BRA `(.L_x_83) ;  /* 0x0000000000688947 */ /* 0x000fea0003800000 */
[-CC-:B------:R-:W-:Y:S01]  /*3ae0*/  FFMA.RZ R14, R17, R15.reuse, R18.reuse ;  /* 0x0000000f110e7223 */ /* 0x180fe2000000c012 */
[C---:B------:R-:W-:Y:S02]  /*3af0*/  ISETP.NE.AND P3, PT, R13.reuse, RZ, PT ;  /* 0x000000ff0d00720c */ /* 0x040fe40003f65270 */
[----:B------:R-:W-:Y:S02]  /*3b00*/  ISETP.NE.AND P1, PT, R13, RZ, PT ;  /* 0x000000ff0d00720c */ /* 0x000fe40003f25270 */
[----:B------:R-:W-:Y:S01]  /*3b10*/  LOP3.LUT R16, R14, 0x7fffff, RZ, 0xc0, !PT ;  /* 0x007fffff0e107812 */ /* 0x000fe200078ec0ff */
[CCC-:B------:R-:W-:Y:S01]  /*3b20*/  FFMA.RP R14, R17.reuse, R15.reuse, R18.reuse ;  /* 0x0000000f110e7223 */ /* 0x1c0fe20000008012 */
[----:B------:R-:W-:Y:S01]  /*3b30*/  FFMA.RM R15, R17, R15, R18 ;  /* 0x0000000f110f7223 */ /* 0x000fe20000004012 */
[----:B------:R-:W-:Y:S02]  /*3b40*/  IADD3 R17, PT, PT, R13, 0x20, RZ ;  /* 0x000000200d117810 */ /* 0x000fe40007ffe0ff */
[----:B------:R-:W-:-:S02]  /*3b50*/  LOP3.LUT R16, R16, 0x800000, RZ, 0xfc, !PT ;  /* 0x0080000010107812 */ /* 0x000fc400078efcff */
[----:B------:R-:W-:Y:S02]  /*3b60*/  IADD3 R13, PT, PT, -R13, RZ, RZ ;  /* 0x000000ff0d0d7210 */ /* 0x000fe40007ffe1ff */
[----:B------:R-:W-:Y:S02]  /*3b70*/  SHF.L.U32 R17, R16, R17, RZ ;  /* 0x0000001110117219 */ /* 0x000fe400000006ff */
[----:B------:R-:W-:Y:S02]  /*3b80*/  FSETP.NEU.FTZ.AND P0, PT, R14, R15, PT ;  /* 0x0000000f0e00720b */ /* 0x000fe40003f1d000 */
[----:B------:R-:W-:Y:S02]  /*3b90*/  SEL R13, R13, RZ, P3 ;  /* 0x000000ff0d0d7207 */ /* 0x000fe40001800000 */
[----:B------:R-:W-:Y:S02]  /*3ba0*/  ISETP.NE.AND P1, PT, R17, RZ, P1 ;  /* 0x000000ff1100720c */ /* 0x000fe40000f25270 */
[----:B------:R-:W-:-:S02]  /*3bb0*/  SHF.R.U32.HI R13, RZ, R13, R16 ;  /* 0x0000000dff0d7219 */ /* 0x000fc40000011610 */
[----:B------:R-:W-:Y:S02]  /*3bc0*/  PLOP3.LUT P0, PT, P0, P1, PT, 0xf8, 0x8f ;  /* 0x00000000008f781c */ /* 0x000fe40000703f70 */
[----:B------:R-:W-:Y:S02]  /*3bd0*/  SHF.R.U32.HI R15, RZ, 0x1, R13 ;  /* 0x00000001ff0f7819 */ /* 0x000fe4000001160d */
[----:B------:R-:W-:-:S04]  /*3be0*/  SEL R14, RZ, 0x1, !P0 ;  /* 0x00000001ff0e7807 */ /* 0x000fc80004000000 */
[----:B------:R-:W-:-:S04]  /*3bf0*/  LOP3.LUT R14, R14, 0x1, R15, 0xf8, !PT ;  /* 0x000000010e0e7812 */ /* 0x000fc800078ef80f */
[----:B------:R-:W-:-:S04]  /*3c00*/  LOP3.LUT R14, R14, R13, RZ, 0xc0, !PT ;  /* 0x0000000d0e0e7212 */ /* 0x000fc800078ec0ff */
[----:B------:R-:W-:-:S04]  /*3c10*/  IADD3 R15, PT, PT, R15, R14, RZ ;  /* 0x0000000e0f0f7210 */ /* 0x000fc80007ffe0ff */
[----:B------:R-:W-:Y:S01]  /*3c20*/  LOP3.LUT R0, R15, R0, RZ, 0xfc, !PT ;  /* 0x000000000f007212 */ /* 0x000fe200078efcff */
[----:B------:R-:W-:Y:S06]  /*3c30*/  BRA `(.L_x_83) ;  /* 0x0000000000107947 */ /* 0x000fec0003800000 */
.L_x_82:
[----:B------:R-:W-:-:S04]  /*3c40*/  LOP3.LUT R0, R0, 0x80000000, RZ, 0xc0, !PT ;  /* 0x8000000000007812 */ /* 0x000fc800078ec0ff */
[----:B------:R-:W-:Y:S01]  /*3c50*/  LOP3.LUT R0, R0, 0x7f800000, RZ, 0xfc, !PT ;  /* 0x7f80000000007812 */ /* 0x000fe200078efcff */
[----:B------:R-:W-:Y:S06]  /*3c60*/  BRA `(.L_x_83) ;  /* 0x0000000000047947 */ /* 0x000fec0003800000 */
.L_x_81:
[----:B------:R-:W-:-:S07]  /*3c70*/  LEA R0, R19, R0, 0x17 ;  /* 0x0000000013007211 */ /* 0x000fce00078eb8ff */
.L_x_83:
[----:B------:R-:W-:Y:S05]  /*3c80*/  BSYNC.RECONVERGENT B1 ;  /* 0x0000000000017941 */ /* 0x000fea0003800200 */
.L_x_80:
[----:B------:R-:W-:Y:S05]  /*3c90*/  BRA `(.L_x_84) ;  /* 0x0000000000207947 */ /* 0x000fea0003800000 */
.L_x_79:
[----:B------:R-:W-:-:S04]  /*3ca0*/  LOP3.LUT R0, R15, 0x80000000, R0, 0x48, !PT ;  /* 0x800000000f007812 */ /* 0x000fc800078e4800 */
[----:B------:R-:W-:Y:S01]  /*3cb0*/  LOP3.LUT R0, R0, 0x7f800000, RZ, 0xfc, !PT ;  /* 0x7f80000000007812 */ /* 0x000fe200078efcff */
[----:B------:R-:W-:Y:S06]  /*3cc0*/  BRA `(.L_x_84) ;  /* 0x0000000000147947 */ /* 0x000fec0003800000 */
.L_x_78:
[----:B------:R-:W-:Y:S01]  /*3cd0*/  LOP3.LUT R0, R15, 0x80000000, R0, 0x48, !PT ;  /* 0x800000000f007812 */ /* 0x000fe200078e4800 */
[----:B------:R-:W-:Y:S06]  /*3ce0*/  BRA `(.L_x_84) ;  /* 0x00000000000c7947 */ /* 0x000fec0003800000 */
.L_x_77:
[----:B------:R-:W0:Y:S01]  /*3cf0*/  MUFU.RSQ R0, -QNAN ;  /* 0xffc0000000007908 */ /* 0x000e220000001400 */
[----:B------:R-:W-:Y:S05]  /*3d00*/  BRA `(.L_x_84) ;  /* 0x0000000000047947 */ /* 0x000fea0003800000 */
.L_x_76:
[----:B------:R-:W-:-:S07]  /*3d10*/  FADD.FTZ R0, R0, R3 ;  /* 0x0000000300007221 */ /* 0x000fce0000010000 */
.L_x_84:
[----:B------:R-:W-:Y:S05]  /*3d20*/  BSYNC.RECONVERGENT B0 ;  /* 0x0000000000007941 */ /* 0x000fea0003800200 */
.L_x_74:
[----:B------:R-:W-:Y:S01]  /*3d30*/  HFMA2 R13, -RZ, RZ, 0, 0 ;  /* 0x00000000ff0d7431 */ /* 0x000fe200000001ff */
[----:B0-----:R-:W-:-:S03]  /*3d40*/  MOV R15, R0 ;  /* 0x00000000000f7202 */ /* 0x001fc60000000f00 */
[----:B------:R-:W-:Y:S05]  /*3d50*/  RET.REL.NODEC R12 `(_Z14softmax_kernelPfii) ;  /* 0xffffffc00ca87950 */ /* 0x000fea0003c3ffff */
.L_x_85:
[----:B------:R-:W-:-:S00]  /*3d60*/  BRA `(.L_x_85) ;  /* 0xfffffffc00fc7947 */ /* 0x000fc0000383ffff */
[----:B------:R-:W-:-:S00]  /*3d70*/  NOP ;  /* 0x0000000000007918 */ /* 0x000fc00000000000 */
        /* <DEDUP_REMOVED lines=8> */
.L_x_86:


//--------------------- .nv.shared.reserved.0     --------------------------
	.section	.nv.shared.reserved.0,"aw",@nobits
	.weak		__nv_reservedSMEM_offset_0_alias
	.size		__nv_reservedSMEM_offset_0_alias, 0, 64
	.other		__nv_reservedSMEM_offset_0_alias,@"STO_CUDA_RESERVED_SHARED STV_DEFAULT"
__nv_reservedSMEM_offset_0_alias:
	.zero		0
	.zero		64


//--------------------- .nv.constant0._Z14softmax_kernelPfii --------------------------
	.section	.nv.constant0._Z14softmax_kernelPfii,"a",@progbits
	.sectionflags	@""
	.align	4
.nv.constant0._Z14softmax_kernelPfii:
	.zero		912


//--------------------- SYMBOLS --------------------------

	.type		.nv.reservedSmem.offset0,@object
	.size		.nv.reservedSmem.offset0,0x4
